//
// Generated by NVIDIA NVVM Compiler
//
// Compiler Build ID: CL-36424714
// Cuda compilation tools, release 13.0, V13.0.88
// Based on NVVM 20.0.0
//

.version 9.0
.target sm_100
.address_size 64

	// .globl	_Z19kernel_preprocess_0PfPKhiiiii
.const .align 4 .b8 constMem_mean_std[24];

.visible .entry _Z19kernel_preprocess_0PfPKhiiiii(
	.param .u64 .ptr .align 1 _Z19kernel_preprocess_0PfPKhiiiii_param_0,
	.param .u64 .ptr .align 1 _Z19kernel_preprocess_0PfPKhiiiii_param_1,
	.param .u32 _Z19kernel_preprocess_0PfPKhiiiii_param_2,
	.param .u32 _Z19kernel_preprocess_0PfPKhiiiii_param_3,
	.param .u32 _Z19kernel_preprocess_0PfPKhiiiii_param_4,
	.param .u32 _Z19kernel_preprocess_0PfPKhiiiii_param_5,
	.param .u32 _Z19kernel_preprocess_0PfPKhiiiii_param_6
)
{
	.reg .pred 	%p<2>;
	.reg .b16 	%rs<2>;
	.reg .b32 	%r<21>;
	.reg .b32 	%f<3>;
	.reg .b64 	%rd<9>;

	ld.param.u64 	%rd1, [_Z19kernel_preprocess_0PfPKhiiiii_param_0];
	ld.param.u64 	%rd2, [_Z19kernel_preprocess_0PfPKhiiiii_param_1];
	ld.param.u32 	%r2, [_Z19kernel_preprocess_0PfPKhiiiii_param_3];
	ld.param.u32 	%r3, [_Z19kernel_preprocess_0PfPKhiiiii_param_4];
	ld.param.u32 	%r4, [_Z19kernel_preprocess_0PfPKhiiiii_param_5];
	ld.param.u32 	%r5, [_Z19kernel_preprocess_0PfPKhiiiii_param_6];
	mov.u32 	%r6, %tid.x;
	mov.u32 	%r7, %ctaid.x;
	mov.u32 	%r8, %ntid.x;
	mad.lo.s32 	%r1, %r7, %r8, %r6;
	setp.ge.s32 	%p1, %r1, %r5;
	@%p1 bra 	$L__BB0_2;
	cvta.to.global.u64 	%rd3, %rd2;
	cvta.to.global.u64 	%rd4, %rd1;
	div.s32 	%r9, %r1, %r3;
	mul.lo.s32 	%r10, %r9, %r3;
	sub.s32 	%r11, %r1, %r10;
	div.s32 	%r12, %r9, %r2;
	mul.lo.s32 	%r13, %r12, %r2;
	sub.s32 	%r14, %r9, %r13;
	div.s32 	%r15, %r12, %r4;
	mul.lo.s32 	%r16, %r15, %r4;
	mad.lo.s32 	%r17, %r15, %r2, %r14;
	mad.lo.s32 	%r18, %r17, %r3, %r11;
	sub.s32 	%r19, %r16, %r12;
	mad.lo.s32 	%r20, %r18, %r4, %r19;
	cvt.s64.s32 	%rd5, %r20;
	add.s64 	%rd6, %rd3, %rd5;
	ld.global.u8 	%rs1, [%rd6+2];
	cvt.rn.f32.u16 	%f1, %rs1;
	div.rn.f32 	%f2, %f1, 0f437F0000;
	mul.wide.s32 	%rd7, %r1, 4;
	add.s64 	%rd8, %rd4, %rd7;
	st.global.f32 	[%rd8], %f2;
$L__BB0_2:
	ret;

}
	// .globl	_Z19kernel_preprocess_1PfPKhiiiii
.visible .entry _Z19kernel_preprocess_1PfPKhiiiii(
	.param .u64 .ptr .align 1 _Z19kernel_preprocess_1PfPKhiiiii_param_0,
	.param .u64 .ptr .align 1 _Z19kernel_preprocess_1PfPKhiiiii_param_1,
	.param .u32 _Z19kernel_preprocess_1PfPKhiiiii_param_2,
	.param .u32 _Z19kernel_preprocess_1PfPKhiiiii_param_3,
	.param .u32 _Z19kernel_preprocess_1PfPKhiiiii_param_4,
	.param .u32 _Z19kernel_preprocess_1PfPKhiiiii_param_5,
	.param .u32 _Z19kernel_preprocess_1PfPKhiiiii_param_6
)
{
	.reg .pred 	%p<2>;
	.reg .b16 	%rs<2>;
	.reg .b32 	%r<22>;
	.reg .b32 	%f<7>;
	.reg .b64 	%rd<12>;

	ld.param.u64 	%rd1, [_Z19kernel_preprocess_1PfPKhiiiii_param_0];
	ld.param.u64 	%rd2, [_Z19kernel_preprocess_1PfPKhiiiii_param_1];
	ld.param.u32 	%r2, [_Z19kernel_preprocess_1PfPKhiiiii_param_3];
	ld.param.u32 	%r3, [_Z19kernel_preprocess_1PfPKhiiiii_param_4];
	ld.param.u32 	%r4, [_Z19kernel_preprocess_1PfPKhiiiii_param_5];
	ld.param.u32 	%r5, [_Z19kernel_preprocess_1PfPKhiiiii_param_6];
	mov.u32 	%r6, %tid.x;
	mov.u32 	%r7, %ctaid.x;
	mov.u32 	%r8, %ntid.x;
	mad.lo.s32 	%r1, %r7, %r8, %r6;
	setp.ge.s32 	%p1, %r1, %r5;
	@%p1 bra 	$L__BB1_2;
	cvta.to.global.u64 	%rd3, %rd2;
	cvta.to.global.u64 	%rd4, %rd1;
	div.s32 	%r9, %r1, %r3;
	mul.lo.s32 	%r10, %r9, %r3;
	sub.s32 	%r11, %r1, %r10;
	div.s32 	%r12, %r9, %r2;
	mul.lo.s32 	%r13, %r12, %r2;
	sub.s32 	%r14, %r9, %r13;
	div.s32 	%r15, %r12, %r4;
	mul.lo.s32 	%r16, %r15, %r4;
	sub.s32 	%r17, %r12, %r16;
	mad.lo.s32 	%r18, %r15, %r2, %r14;
	mad.lo.s32 	%r19, %r18, %r3, %r11;
	mul.lo.s32 	%r20, %r19, %r4;
	sub.s32 	%r21, %r20, %r17;
	cvt.s64.s32 	%rd5, %r21;
	add.s64 	%rd6, %rd3, %rd5;
	ld.global.u8 	%rs1, [%rd6+2];
	cvt.rn.f32.u16 	%f1, %rs1;
	div.rn.f32 	%f2, %f1, 0f437F0000;
	mul.wide.s32 	%rd7, %r17, 4;
	mov.u64 	%rd8, constMem_mean_std;
	add.s64 	%rd9, %rd8, %rd7;
	ld.const.f32 	%f3, [%rd9];
	sub.f32 	%f4, %f2, %f3;
	ld.const.f32 	%f5, [%rd9+12];
	div.rn.f32 	%f6, %f4, %f5;
	mul.wide.s32 	%rd10, %r1, 4;
	add.s64 	%rd11, %rd4, %rd10;
	st.global.f32 	[%rd11], %f6;
$L__BB1_2:
	ret;

}


// ===== COMPILED SASS (sm_100) =====

	.target	sm_100

	.elftype	@"ET_EXEC"


//--------------------- .note.nv.tkinfo           --------------------------
	.section	.note.nv.tkinfo,"",@"SHT_NOTE"
	.sectionflags	@"SHF_NOTE_NV_TKINFO"
	.tkinfo
        /*0018*/ 	.word	0x00000002
        /*0030*/ 	.string	""
        /*0030*/ 	.string	"ptxas"
        /*0030*/ 	.string	"Cuda compilation tools, release 13.0, V13.0.88"
        /*0030*/ 	.string	"Build cuda_13.0.r13.0/compiler.36424714_0"
        /*0030*/ 	.string	"-arch sm_100 -m 64 "



//--------------------- .note.nv.cuinfo           --------------------------
	.section	.note.nv.cuinfo,"",@"SHT_NOTE"
	.sectionflags	@"SHF_NOTE_NV_CUINFO"
        /*0018*/ 	.short	0x0002
        /*001a*/ 	.short	0x0064
        /*001c*/ 	.short	0x0082
	.zero		2


//--------------------- .nv.info                  --------------------------
	.section	.nv.info,"",@"SHT_CUDA_INFO"
	.align	4


	//----- nvinfo : EIATTR_REGCOUNT
	.align		4
        /*0000*/ 	.byte	0x04, 0x2f
        /*0002*/ 	.short	(.L_2 - .L_1)
	.align		4
.L_1:
        /*0004*/ 	.word	index@(_Z19kernel_preprocess_0PfPKhiiiii)
        /*0008*/ 	.word	0x00000010


	//----- nvinfo : EIATTR_FRAME_SIZE
	.align		4
.L_2:
        /*000c*/ 	.byte	0x04, 0x11
        /*000e*/ 	.short	(.L_4 - .L_3)
	.align		4
.L_3:
        /*0010*/ 	.word	index@($__internal_1_$__cuda_sm3x_div_rn_noftz_f32_slowpath)
        /*0014*/ 	.word	0x00000000


	//----- nvinfo : EIATTR_FRAME_SIZE
	.align		4
.L_4:
        /*0018*/ 	.byte	0x04, 0x11
        /*001a*/ 	.short	(.L_6 - .L_5)
	.align		4
.L_5:
        /*001c*/ 	.word	index@(_Z19kernel_preprocess_0PfPKhiiiii)
        /*0020*/ 	.word	0x00000000


	//----- nvinfo : EIATTR_REGCOUNT
	.align		4
.L_6:
        /*0024*/ 	.byte	0x04, 0x2f
        /*0026*/ 	.short	(.L_8 - .L_7)
	.align		4
.L_7:
        /*0028*/ 	.word	index@(_Z19kernel_preprocess_1PfPKhiiiii)
        /*002c*/ 	.word	0x00000011


	//----- nvinfo : EIATTR_FRAME_SIZE
	.align		4
.L_8:
        /*0030*/ 	.byte	0x04, 0x11
        /*0032*/ 	.short	(.L_10 - .L_9)
	.align		4
.L_9:
        /*0034*/ 	.word	index@($__internal_0_$__cuda_sm3x_div_rn_noftz_f32_slowpath)
        /*0038*/ 	.word	0x00000000


	//----- nvinfo : EIATTR_FRAME_SIZE
	.align		4
.L_10:
        /*003c*/ 	.byte	0x04, 0x11
        /*003e*/ 	.short	(.L_12 - .L_11)
	.align		4
.L_11:
        /*0040*/ 	.word	index@(_Z19kernel_preprocess_1PfPKhiiiii)
        /*0044*/ 	.word	0x00000000


	//----- nvinfo : EIATTR_MIN_STACK_SIZE
	.align		4
.L_12:
        /*0048*/ 	.byte	0x04, 0x12
        /*004a*/ 	.short	(.L_14 - .L_13)
	.align		4
.L_13:
        /*004c*/ 	.word	index@(_Z19kernel_preprocess_1PfPKhiiiii)
        /*0050*/ 	.word	0x00000000


	//----- nvinfo : EIATTR_MIN_STACK_SIZE
	.align		4
.L_14:
        /*0054*/ 	.byte	0x04, 0x12
        /*0056*/ 	.short	(.L_16 - .L_15)
	.align		4
.L_15:
        /*0058*/ 	.word	index@(_Z19kernel_preprocess_0PfPKhiiiii)
        /*005c*/ 	.word	0x00000000
.L_16:


//--------------------- .nv.compat                --------------------------
	.section	.nv.compat,"",@"SHT_CUDA_COMPAT_INFO"
	.align	4
        /*0000*/ 	.byte	0x02, 0x09, 0x00, 0x00, 0x02, 0x02, 0x01, 0x00, 0x02, 0x05, 0x05, 0x00, 0x03, 0x07, 0x01, 0x01
        /*0010*/ 	.byte	0x02, 0x03, 0x00, 0x00, 0x02, 0x06, 0x01, 0x00, 0x04, 0x0b, 0x08, 0x00, 0x01, 0x00, 0x00, 0x00
        /*0020*/ 	.byte	0x00, 0x00, 0x00, 0x00


//--------------------- .nv.info._Z19kernel_preprocess_1PfPKhiiiii --------------------------
	.section	.nv.info._Z19kernel_preprocess_1PfPKhiiiii,"",@"SHT_CUDA_INFO"
	.sectionflags	@""
	.align	4


	//----- nvinfo : EIATTR_CUDA_API_VERSION
	.align		4
        /*0000*/ 	.byte	0x04, 0x37
        /*0002*/ 	.short	(.L_18 - .L_17)
.L_17:
        /*0004*/ 	.word	0x00000082


	//----- nvinfo : EIATTR_KPARAM_INFO
	.align		4
.L_18:
        /*0008*/ 	.byte	0x04, 0x17
        /*000a*/ 	.short	(.L_20 - .L_19)
.L_19:
        /*000c*/ 	.word	0x00000000
        /*0010*/ 	.short	0x0006
        /*0012*/ 	.short	0x0020
        /*0014*/ 	.byte	0x00, 0xf0, 0x11, 0x00


	//----- nvinfo : EIATTR_KPARAM_INFO
	.align		4
.L_20:
        /*0018*/ 	.byte	0x04, 0x17
        /*001a*/ 	.short	(.L_22 - .L_21)
.L_21:
        /*001c*/ 	.word	0x00000000
        /*0020*/ 	.short	0x0005
        /*0022*/ 	.short	0x001c
        /*0024*/ 	.byte	0x00, 0xf0, 0x11, 0x00


	//----- nvinfo : EIATTR_KPARAM_INFO
	.align		4
.L_22:
        /*0028*/ 	.byte	0x04, 0x17
        /*002a*/ 	.short	(.L_24 - .L_23)
.L_23:
        /*002c*/ 	.word	0x00000000
        /*0030*/ 	.short	0x0004
        /*0032*/ 	.short	0x0018
        /*0034*/ 	.byte	0x00, 0xf0, 0x11, 0x00


	//----- nvinfo : EIATTR_KPARAM_INFO
	.align		4
.L_24:
        /*0038*/ 	.byte	0x04, 0x17
        /*003a*/ 	.short	(.L_26 - .L_25)
.L_25:
        /*003c*/ 	.word	0x00000000
        /*0040*/ 	.short	0x0003
        /*0042*/ 	.short	0x0014
        /*0044*/ 	.byte	0x00, 0xf0, 0x11, 0x00


	//----- nvinfo : EIATTR_KPARAM_INFO
	.align		4
.L_26:
        /*0048*/ 	.byte	0x04, 0x17
        /*004a*/ 	.short	(.L_28 - .L_27)
.L_27:
        /*004c*/ 	.word	0x00000000
        /*0050*/ 	.short	0x0002
        /*0052*/ 	.short	0x0010
        /*0054*/ 	.byte	0x00, 0xf0, 0x11, 0x00


	//----- nvinfo : EIATTR_KPARAM_INFO
	.align		4
.L_28:
        /*0058*/ 	.byte	0x04, 0x17
        /*005a*/ 	.short	(.L_30 - .L_29)
.L_29:
        /*005c*/ 	.word	0x00000000
        /*0060*/ 	.short	0x0001
        /*0062*/ 	.short	0x0008
        /*0064*/ 	.byte	0x00, 0xf5, 0x21, 0x00


	//----- nvinfo : EIATTR_KPARAM_INFO
	.align		4
.L_30:
        /*0068*/ 	.byte	0x04, 0x17
        /*006a*/ 	.short	(.L_32 - .L_31)
.L_31:
        /*006c*/ 	.word	0x00000000
        /*0070*/ 	.short	0x0000
        /*0072*/ 	.short	0x0000
        /*0074*/ 	.byte	0x00, 0xf5, 0x21, 0x00


	//----- nvinfo : EIATTR_SPARSE_MMA_MASK
	.align		4
.L_32:
        /*0078*/ 	.byte	0x03, 0x50
        /*007a*/ 	.short	0x0000


	//----- nvinfo : EIATTR_MAXREG_COUNT
	.align		4
        /*007c*/ 	.byte	0x03, 0x1b
        /*007e*/ 	.short	0x00ff


	//----- nvinfo : EIATTR_MERCURY_ISA_VERSION
	.align		4
        /*0080*/ 	.byte	0x03, 0x5f
        /*0082*/ 	.short	0x0101


	//----- nvinfo : EIATTR_VRC_CTA_INIT_COUNT
	.align		4
        /*0084*/ 	.byte	0x02, 0x4a
	.zero		1
	.zero		1


	//----- nvinfo : EIATTR_EXIT_INSTR_OFFSETS
	.align		4
        /*0088*/ 	.byte	0x04, 0x1c
        /*008a*/ 	.short	(.L_34 - .L_33)


	//   ....[0]....
.L_33:
        /*008c*/ 	.word	0x00000070


	//   ....[1]....
        /*0090*/ 	.word	0x00000870


	//----- nvinfo : EIATTR_CRS_STACK_SIZE
	.align		4
.L_34:
        /*0094*/ 	.byte	0x04, 0x1e
        /*0096*/ 	.short	(.L_36 - .L_35)
.L_35:
        /*0098*/ 	.word	0x00000000


	//----- nvinfo : EIATTR_CBANK_PARAM_SIZE
	.align		4
.L_36:
        /*009c*/ 	.byte	0x03, 0x19
        /*009e*/ 	.short	0x0024


	//----- nvinfo : EIATTR_PARAM_CBANK
	.align		4
        /*00a0*/ 	.byte	0x04, 0x0a
        /*00a2*/ 	.short	(.L_38 - .L_37)
	.align		4
.L_37:
        /*00a4*/ 	.word	index@(.nv.constant0._Z19kernel_preprocess_1PfPKhiiiii)
        /*00a8*/ 	.short	0x0380
        /*00aa*/ 	.short	0x0024


	//----- nvinfo : EIATTR_SW_WAR
	.align		4
.L_38:
        /*00ac*/ 	.byte	0x04, 0x36
        /*00ae*/ 	.short	(.L_40 - .L_39)
.L_39:
        /*00b0*/ 	.word	0x00000008
.L_40:


//--------------------- .nv.info._Z19kernel_preprocess_0PfPKhiiiii --------------------------
	.section	.nv.info._Z19kernel_preprocess_0PfPKhiiiii,"",@"SHT_CUDA_INFO"
	.sectionflags	@""
	.align	4


	//----- nvinfo : EIATTR_CUDA_API_VERSION
	.align		4
        /*0000*/ 	.byte	0x04, 0x37
        /*0002*/ 	.short	(.L_42 - .L_41)
.L_41:
        /*0004*/ 	.word	0x00000082


	//----- nvinfo : EIATTR_KPARAM_INFO
	.align		4
.L_42:
        /*0008*/ 	.byte	0x04, 0x17
        /*000a*/ 	.short	(.L_44 - .L_43)
.L_43:
        /*000c*/ 	.word	0x00000000
        /*0010*/ 	.short	0x0006
        /*0012*/ 	.short	0x0020
        /*0014*/ 	.byte	0x00, 0xf0, 0x11, 0x00


	//----- nvinfo : EIATTR_KPARAM_INFO
	.align		4
.L_44:
        /*0018*/ 	.byte	0x04, 0x17
        /*001a*/ 	.short	(.L_46 - .L_45)
.L_45:
        /*001c*/ 	.word	0x00000000
        /*0020*/ 	.short	0x0005
        /*0022*/ 	.short	0x001c
        /*0024*/ 	.byte	0x00, 0xf0, 0x11, 0x00


	//----- nvinfo : EIATTR_KPARAM_INFO
	.align		4
.L_46:
        /*0028*/ 	.byte	0x04, 0x17
        /*002a*/ 	.short	(.L_48 - .L_47)
.L_47:
        /*002c*/ 	.word	0x00000000
        /*0030*/ 	.short	0x0004
        /*0032*/ 	.short	0x0018
        /*0034*/ 	.byte	0x00, 0xf0, 0x11, 0x00


	//----- nvinfo : EIATTR_KPARAM_INFO
	.align		4
.L_48:
        /*0038*/ 	.byte	0x04, 0x17
        /*003a*/ 	.short	(.L_50 - .L_49)
.L_49:
        /*003c*/ 	.word	0x00000000
        /*0040*/ 	.short	0x0003
        /*0042*/ 	.short	0x0014
        /*0044*/ 	.byte	0x00, 0xf0, 0x11, 0x00


	//----- nvinfo : EIATTR_KPARAM_INFO
	.align		4
.L_50:
        /*0048*/ 	.byte	0x04, 0x17
        /*004a*/ 	.short	(.L_52 - .L_51)
.L_51:
        /*004c*/ 	.word	0x00000000
        /*0050*/ 	.short	0x0002
        /*0052*/ 	.short	0x0010
        /*0054*/ 	.byte	0x00, 0xf0, 0x11, 0x00


	//----- nvinfo : EIATTR_KPARAM_INFO
	.align		4
.L_52:
        /*0058*/ 	.byte	0x04, 0x17
        /*005a*/ 	.short	(.L_54 - .L_53)
.L_53:
        /*005c*/ 	.word	0x00000000
        /*0060*/ 	.short	0x0001
        /*0062*/ 	.short	0x0008
        /*0064*/ 	.byte	0x00, 0xf5, 0x21, 0x00


	//----- nvinfo : EIATTR_KPARAM_INFO
	.align		4
.L_54:
        /*0068*/ 	.byte	0x04, 0x17
        /*006a*/ 	.short	(.L_56 - .L_55)
.L_55:
        /*006c*/ 	.word	0x00000000
        /*0070*/ 	.short	0x0000
        /*0072*/ 	.short	0x0000
        /*0074*/ 	.byte	0x00, 0xf5, 0x21, 0x00


	//----- nvinfo : EIATTR_SPARSE_MMA_MASK
	.align		4
.L_56:
        /*0078*/ 	.byte	0x03, 0x50
        /*007a*/ 	.short	0x0000


	//----- nvinfo : EIATTR_MAXREG_COUNT
	.align		4
        /*007c*/ 	.byte	0x03, 0x1b
        /*007e*/ 	.short	0x00ff


	//----- nvinfo : EIATTR_MERCURY_ISA_VERSION
	.align		4
        /*0080*/ 	.byte	0x03, 0x5f
        /*0082*/ 	.short	0x0101


	//----- nvinfo : EIATTR_VRC_CTA_INIT_COUNT
	.align		4
        /*0084*/ 	.byte	0x02, 0x4a
	.zero		1
	.zero		1


	//----- nvinfo : EIATTR_EXIT_INSTR_OFFSETS
	.align		4
        /*0088*/ 	.byte	0x04, 0x1c
        /*008a*/ 	.short	(.L_58 - .L_57)


	//   ....[0]....
.L_57:
        /*008c*/ 	.word	0x00000070


	//   ....[1]....
        /*0090*/ 	.word	0x00000720


	//----- nvinfo : EIATTR_CRS_STACK_SIZE
	.align		4
.L_58:
        /*0094*/ 	.byte	0x04, 0x1e
        /*0096*/ 	.short	(.L_60 - .L_59)
.L_59:
        /*0098*/ 	.word	0x00000000


	//----- nvinfo : EIATTR_CBANK_PARAM_SIZE
	.align		4
.L_60:
        /*009c*/ 	.byte	0x03, 0x19
        /*009e*/ 	.short	0x0024


	//----- nvinfo : EIATTR_PARAM_CBANK
	.align		4
        /*00a0*/ 	.byte	0x04, 0x0a
        /*00a2*/ 	.short	(.L_62 - .L_61)
	.align		4
.L_61:
        /*00a4*/ 	.word	index@(.nv.constant0._Z19kernel_preprocess_0PfPKhiiiii)
        /*00a8*/ 	.short	0x0380
        /*00aa*/ 	.short	0x0024


	//----- nvinfo : EIATTR_SW_WAR
	.align		4
.L_62:
        /*00ac*/ 	.byte	0x04, 0x36
        /*00ae*/ 	.short	(.L_64 - .L_63)
.L_63:
        /*00b0*/ 	.word	0x00000008
.L_64:


//--------------------- .nv.callgraph             --------------------------
	.section	.nv.callgraph,"",@"SHT_CUDA_CALLGRAPH"
	.align	4
	.sectionentsize	8
	.align		4
        /*0000*/ 	.word	0x00000000
	.align		4
        /*0004*/ 	.word	0xffffffff
	.align		4
        /*0008*/ 	.word	0x00000000
	.align		4
        /*000c*/ 	.word	0xfffffffe
	.align		4
        /*0010*/ 	.word	0x00000000
	.align		4
        /*0014*/ 	.word	0xfffffffd
	.align		4
        /*0018*/ 	.word	0x00000000
	.align		4
        /*001c*/ 	.word	0xfffffffc


//--------------------- .nv.constant3             --------------------------
	.section	.nv.constant3,"a",@progbits
	.align	4
.nv.constant3:
	.type		constMem_mean_std,@object
	.size		constMem_mean_std,(.L_0 - constMem_mean_std)
constMem_mean_std:
	.zero		24
.L_0:


//--------------------- .text._Z19kernel_preprocess_1PfPKhiiiii --------------------------
	.section	.text._Z19kernel_preprocess_1PfPKhiiiii,"ax",@progbits
	.align	128
        .global         _Z19kernel_preprocess_1PfPKhiiiii
        .type           _Z19kernel_preprocess_1PfPKhiiiii,@function
        .size           _Z19kernel_preprocess_1PfPKhiiiii,(.L_x_31 - _Z19kernel_preprocess_1PfPKhiiiii)
        .other          _Z19kernel_preprocess_1PfPKhiiiii,@"STO_CUDA_ENTRY STV_DEFAULT"
_Z19kernel_preprocess_1PfPKhiiiii:
.text._Z19kernel_preprocess_1PfPKhiiiii:
[----:B------:R-:W-:Y:S01]  /*0000*/  LDC R1, c[0x0][0x37c] ;  /* 0x0000df00ff017b82 */ /* 0x000fe20000000800 */
[----:B------:R-:W0:Y:S07]  /*0010*/  S2R R2, SR_TID.X ;  /* 0x0000000000027919 */ /* 0x000e2e0000002100 */
[----:B------:R-:W0:Y:S01]  /*0020*/  S2UR UR4, SR_CTAID.X ;  /* 0x00000000000479c3 */ /* 0x000e220000002500 */
[----:B------:R-:W1:Y:S07]  /*0030*/  LDCU UR5, c[0x0][0x3a0] ;  /* 0x00007400ff0577ac */ /* 0x000e6e0008000800 */
[----:B------:R-:W0:Y:S02]  /*0040*/  LDC R3, c[0x0][0x360] ;  /* 0x0000d800ff037b82 */ /* 0x000e240000000800 */
[----:B0-----:R-:W-:-:S05]  /*0050*/  IMAD R2, R3, UR4, R2 ;  /* 0x0000000403027c24 */ /* 0x001fca000f8e0202 */
[----:B-1----:R-:W-:-:S13]  /*0060*/  ISETP.GE.AND P0, PT, R2, UR5, PT ;  /* 0x0000000502007c0c */ /* 0x002fda000bf06270 */
[----:B------:R-:W-:Y:S05]  /*0070*/  @P0 EXIT ;  /* 0x000000000000094d */ /* 0x000fea0003800000 */
[----:B------:R-:W0:Y:S01]  /*0080*/  LDC R3, c[0x0][0x398] ;  /* 0x0000e600ff037b82 */ /* 0x000e220000000800 */
[----:B------:R-:W-:Y:S01]  /*0090*/  IMAD.MOV.U32 R4, RZ, RZ, RZ ;  /* 0x000000ffff047224 */ /* 0x000fe200078e00ff */
[----:B------:R-:W-:Y:S01]  /*00a0*/  IABS R9, R2 ;  /* 0x0000000200097213 */ /* 0x000fe20000000000 */
[----:B------:R-:W1:Y:S01]  /*00b0*/  LDCU.64 UR6, c[0x0][0x388] ;  /* 0x00007100ff0677ac */ /* 0x000e620008000a00 */
[----:B------:R-:W2:Y:S04]  /*00c0*/  LDCU.64 UR4, c[0x0][0x358] ;  /* 0x00006b00ff0477ac */ /* 0x000ea80008000a00 */
[----:B------:R-:W3:Y:S01]  /*00d0*/  LDC R0, c[0x0][0x394] ;  /* 0x0000e500ff007b82 */ /* 0x000ee20000000800 */
[----:B0-----:R-:W-:-:S04]  /*00e0*/  IABS R12, R3 ;  /* 0x00000003000c7213 */ /* 0x001fc80000000000 */
[----:B------:R-:W0:Y:S01]  /*00f0*/  I2F.RP R6, R12 ;  /* 0x0000000c00067306 */ /* 0x000e220000209400 */
[----:B---3--:R-:W-:-:S07]  /*0100*/  IABS R8, R0 ;  /* 0x0000000000087213 */ /* 0x008fce0000000000 */
[----:B0-----:R-:W0:Y:S02]  /*0110*/  MUFU.RCP R6, R6 ;  /* 0x0000000600067308 */ /* 0x001e240000001000 */
[----:B0-----:R-:W-:-:S06]  /*0120*/  VIADD R5, R6, 0xffffffe ;  /* 0x0ffffffe06057836 */ /* 0x001fcc0000000000 */
[----:B------:R-:W0:Y:S02]  /*0130*/  F2I.FTZ.U32.TRUNC.NTZ R5, R5 ;  /* 0x0000000500057305 */ /* 0x000e24000021f000 */
[----:B0-----:R-:W-:-:S04]  /*0140*/  IMAD.MOV R7, RZ, RZ, -R5 ;  /* 0x000000ffff077224 */ /* 0x001fc800078e0a05 */
[----:B------:R-:W-:-:S04]  /*0150*/  IMAD R7, R7, R12, RZ ;  /* 0x0000000c07077224 */ /* 0x000fc800078e02ff */
[----:B------:R-:W-:-:S04]  /*0160*/  IMAD.HI.U32 R6, R5, R7, R4 ;  /* 0x0000000705067227 */ /* 0x000fc800078e0004 */
[----:B------:R-:W-:Y:S02]  /*0170*/  IMAD.MOV.U32 R4, RZ, RZ, R8 ;  /* 0x000000ffff047224 */ /* 0x000fe400078e0008 */
[----:B------:R-:W-:Y:S01]  /*0180*/  IMAD.HI.U32 R7, R6, R9, RZ ;  /* 0x0000000906077227 */ /* 0x000fe200078e00ff */
[----:B------:R-:W-:Y:S01]  /*0190*/  LOP3.LUT R6, R2, R3, RZ, 0x3c, !PT ;  /* 0x0000000302067212 */ /* 0x000fe200078e3cff */
[----:B------:R-:W0:Y:S03]  /*01a0*/  I2F.RP R10, R4 ;  /* 0x00000004000a7306 */ /* 0x000e260000209400 */
[----:B------:R-:W-:Y:S02]  /*01b0*/  IADD3 R5, PT, PT, -R7, RZ, RZ ;  /* 0x000000ff07057210 */ /* 0x000fe40007ffe1ff */
[----:B------:R-:W-:-:S03]  /*01c0*/  ISETP.GE.AND P1, PT, R6, RZ, PT ;  /* 0x000000ff0600720c */ /* 0x000fc60003f26270 */
[----:B------:R-:W-:-:S05]  /*01d0*/  IMAD R5, R12, R5, R9 ;  /* 0x000000050c057224 */ /* 0x000fca00078e0209 */
[----:B------:R-:W-:Y:S01]  /*01e0*/  ISETP.GT.U32.AND P2, PT, R12, R5, PT ;  /* 0x000000050c00720c */ /* 0x000fe20003f44070 */
[----:B0-----:R-:W0:-:S12]  /*01f0*/  MUFU.RCP R10, R10 ;  /* 0x0000000a000a7308 */ /* 0x001e180000001000 */
[----:B------:R-:W-:Y:S02]  /*0200*/  @!P2 IMAD.IADD R5, R5, 0x1, -R12 ;  /* 0x000000010505a824 */ /* 0x000fe400078e0a0c */
[----:B------:R-:W-:Y:S01]  /*0210*/  @!P2 VIADD R7, R7, 0x1 ;  /* 0x000000010707a836 */ /* 0x000fe20000000000 */
[----:B------:R-:W-:Y:S02]  /*0220*/  ISETP.NE.AND P2, PT, R3, RZ, PT ;  /* 0x000000ff0300720c */ /* 0x000fe40003f45270 */
[----:B------:R-:W-:Y:S01]  /*0230*/  ISETP.GE.U32.AND P0, PT, R5, R12, PT ;  /* 0x0000000c0500720c */ /* 0x000fe20003f06070 */
[----:B0-----:R-:W-:Y:S01]  /*0240*/  VIADD R8, R10, 0xffffffe ;  /* 0x0ffffffe0a087836 */ /* 0x001fe20000000000 */
[----:B------:R-:W0:Y:S03]  /*0250*/  LDC R5, c[0x0][0x39c] ;  /* 0x0000e700ff057b82 */ /* 0x000e260000000800 */
[----:B------:R3:W4:Y:S08]  /*0260*/  F2I.FTZ.U32.TRUNC.NTZ R9, R8 ;  /* 0x0000000800097305 */ /* 0x000730000021f000 */
[----:B------:R-:W-:-:S02]  /*0270*/  @P0 VIADD R7, R7, 0x1 ;  /* 0x0000000107070836 */ /* 0x000fc40000000000 */
[----:B---3--:R-:W-:Y:S02]  /*0280*/  IMAD.MOV.U32 R8, RZ, RZ, RZ ;  /* 0x000000ffff087224 */ /* 0x008fe400078e00ff */
[----:B------:R-:W-:Y:S01]  /*0290*/  @!P1 IMAD.MOV R7, RZ, RZ, -R7 ;  /* 0x000000ffff079224 */ /* 0x000fe200078e0a07 */
[----:B------:R-:W-:Y:S02]  /*02a0*/  @!P2 LOP3.LUT R7, RZ, R3, RZ, 0x33, !PT ;  /* 0x00000003ff07a212 */ /* 0x000fe400078e33ff */
[----:B----4-:R-:W-:Y:S02]  /*02b0*/  IADD3 R11, PT, PT, RZ, -R9, RZ ;  /* 0x80000009ff0b7210 */ /* 0x010fe40007ffe0ff */
[----:B------:R-:W-:-:S03]  /*02c0*/  IABS R10, R7 ;  /* 0x00000007000a7213 */ /* 0x000fc60000000000 */
[----:B------:R-:W-:Y:S01]  /*02d0*/  IMAD R11, R11, R4, RZ ;  /* 0x000000040b0b7224 */ /* 0x000fe200078e02ff */
[----:B0-----:R-:W-:-:S03]  /*02e0*/  IABS R6, R5 ;  /* 0x0000000500067213 */ /* 0x001fc60000000000 */
[----:B------:R-:W-:-:S04]  /*02f0*/  IMAD.HI.U32 R8, R9, R11, R8 ;  /* 0x0000000b09087227 */ /* 0x000fc800078e0008 */
[----:B------:R-:W-:Y:S02]  /*0300*/  IMAD.MOV.U32 R9, RZ, RZ, R10 ;  /* 0x000000ffff097224 */ /* 0x000fe400078e000a */
[----:B------:R-:W0:Y:S02]  /*0310*/  I2F.RP R10, R6 ;  /* 0x00000006000a7306 */ /* 0x000e240000209400 */
[----:B------:R-:W-:-:S04]  /*0320*/  IMAD.HI.U32 R8, R8, R9, RZ ;  /* 0x0000000908087227 */ /* 0x000fc800078e00ff */
[----:B------:R-:W-:-:S04]  /*0330*/  IMAD.MOV R11, RZ, RZ, -R8 ;  /* 0x000000ffff0b7224 */ /* 0x000fc800078e0a08 */
[----:B------:R-:W-:-:S05]  /*0340*/  IMAD R9, R4, R11, R9 ;  /* 0x0000000b04097224 */ /* 0x000fca00078e0209 */
[----:B------:R-:W-:Y:S01]  /*0350*/  ISETP.GT.U32.AND P2, PT, R4, R9, PT ;  /* 0x000000090400720c */ /* 0x000fe20003f44070 */
[----:B0-----:R-:W0:-:S12]  /*0360*/  MUFU.RCP R10, R10 ;  /* 0x0000000a000a7308 */ /* 0x001e180000001000 */
[-C--:B------:R-:W-:Y:S01]  /*0370*/  @!P2 IADD3 R9, PT, PT, R9, -R4.reuse, RZ ;  /* 0x800000040909a210 */ /* 0x080fe20007ffe0ff */
[----:B------:R-:W-:Y:S01]  /*0380*/  @!P2 VIADD R8, R8, 0x1 ;  /* 0x000000010808a836 */ /* 0x000fe20000000000 */
[----:B------:R-:W-:Y:S02]  /*0390*/  ISETP.NE.AND P2, PT, R0, RZ, PT ;  /* 0x000000ff0000720c */ /* 0x000fe40003f45270 */
[----:B------:R-:W-:Y:S01]  /*03a0*/  ISETP.GE.U32.AND P0, PT, R9, R4, PT ;  /* 0x000000040900720c */ /* 0x000fe20003f06070 */
[----:B0-----:R-:W-:Y:S01]  /*03b0*/  VIADD R11, R10, 0xffffffe ;  /* 0x0ffffffe0a0b7836 */ /* 0x001fe20000000000 */
[----:B------:R-:W-:-:S03]  /*03c0*/  LOP3.LUT R4, R7, R0, RZ, 0x3c, !PT ;  /* 0x0000000007047212 */ /* 0x000fc600078e3cff */
[----:B------:R-:W0:Y:S01]  /*03d0*/  F2I.FTZ.U32.TRUNC.NTZ R9, R11 ;  /* 0x0000000b00097305 */ /* 0x000e22000021f000 */
[----:B------:R-:W-:-:S07]  /*03e0*/  ISETP.GE.AND P1, PT, R4, RZ, PT ;  /* 0x000000ff0400720c */ /* 0x000fce0003f26270 */
[----:B------:R-:W-:-:S04]  /*03f0*/  @P0 VIADD R8, R8, 0x1 ;  /* 0x0000000108080836 */ /* 0x000fc80000000000 */
[----:B------:R-:W-:Y:S02]  /*0400*/  IMAD.MOV.U32 R10, RZ, RZ, R8 ;  /* 0x000000ffff0a7224 */ /* 0x000fe400078e0008 */
[----:B------:R-:W-:Y:S01]  /*0410*/  IMAD.MOV.U32 R8, RZ, RZ, RZ ;  /* 0x000000ffff087224 */ /* 0x000fe200078e00ff */
[----:B0-----:R-:W-:Y:S01]  /*0420*/  IADD3 R13, PT, PT, RZ, -R9, RZ ;  /* 0x80000009ff0d7210 */ /* 0x001fe20007ffe0ff */
[----:B------:R-:W-:Y:S01]  /*0430*/  @!P1 IMAD.MOV R10, RZ, RZ, -R10 ;  /* 0x000000ffff0a9224 */ /* 0x000fe200078e0a0a */
[----:B------:R-:W-:-:S03]  /*0440*/  @!P2 LOP3.LUT R10, RZ, R0, RZ, 0x33, !PT ;  /* 0x00000000ff0aa212 */ /* 0x000fc600078e33ff */
[----:B------:R-:W-:Y:S01]  /*0450*/  IMAD R11, R13, R6, RZ ;  /* 0x000000060d0b7224 */ /* 0x000fe200078e02ff */
[----:B------:R-:W-:-:S03]  /*0460*/  IABS R4, R10 ;  /* 0x0000000a00047213 */ /* 0x000fc60000000000 */
[----:B------:R-:W-:-:S04]  /*0470*/  IMAD.HI.U32 R8, R9, R11, R8 ;  /* 0x0000000b09087227 */ /* 0x000fc800078e0008 */
[----:B------:R-:W-:-:S04]  /*0480*/  IMAD.MOV.U32 R9, RZ, RZ, R4 ;  /* 0x000000ffff097224 */ /* 0x000fc800078e0004 */
[----:B------:R-:W-:-:S05]  /*0490*/  IMAD.HI.U32 R8, R8, R9, RZ ;  /* 0x0000000908087227 */ /* 0x000fca00078e00ff */
[----:B------:R-:W-:-:S05]  /*04a0*/  IADD3 R4, PT, PT, -R8, RZ, RZ ;  /* 0x000000ff08047210 */ /* 0x000fca0007ffe1ff */
[----:B------:R-:W-:Y:S01]  /*04b0*/  IMAD R9, R6, R4, R9 ;  /* 0x0000000406097224 */ /* 0x000fe200078e0209 */
[----:B------:R-:W-:-:S04]  /*04c0*/  LOP3.LUT R4, R10, R5, RZ, 0x3c, !PT ;  /* 0x000000050a047212 */ /* 0x000fc800078e3cff */
[----:B------:R-:W-:Y:S02]  /*04d0*/  ISETP.GT.U32.AND P2, PT, R6, R9, PT ;  /* 0x000000090600720c */ /* 0x000fe40003f44070 */
[----:B------:R-:W-:Y:S01]  /*04e0*/  ISETP.GE.AND P1, PT, R4, RZ, PT ;  /* 0x000000ff0400720c */ /* 0x000fe20003f26270 */
[----:B------:R-:W-:-:S10]  /*04f0*/  IMAD.MOV R4, RZ, RZ, -R7 ;  /* 0x000000ffff047224 */ /* 0x000fd400078e0a07 */
[----:B------:R-:W-:Y:S02]  /*0500*/  @!P2 IMAD.IADD R9, R9, 0x1, -R6 ;  /* 0x000000010909a824 */ /* 0x000fe400078e0a06 */
[----:B------:R-:W-:Y:S01]  /*0510*/  @!P2 VIADD R8, R8, 0x1 ;  /* 0x000000010808a836 */ /* 0x000fe20000000000 */
[----:B------:R-:W-:Y:S02]  /*0520*/  ISETP.NE.AND P2, PT, R5, RZ, PT ;  /* 0x000000ff0500720c */ /* 0x000fe40003f45270 */
[----:B------:R-:W-:Y:S02]  /*0530*/  ISETP.GE.U32.AND P0, PT, R9, R6, PT ;  /* 0x000000060900720c */ /* 0x000fe40003f06070 */
[----:B------:R-:W-:-:S05]  /*0540*/  IADD3 R6, PT, PT, -R10, RZ, RZ ;  /* 0x000000ff0a067210 */ /* 0x000fca0007ffe1ff */
[----:B------:R-:W-:Y:S02]  /*0550*/  IMAD R7, R0, R6, R7 ;  /* 0x0000000600077224 */ /* 0x000fe400078e0207 */
[----:B------:R-:W-:-:S04]  /*0560*/  IMAD R6, R3, R4, R2 ;  /* 0x0000000403067224 */ /* 0x000fc800078e0202 */
[----:B------:R-:W-:-:S04]  /*0570*/  @P0 VIADD R8, R8, 0x1 ;  /* 0x0000000108080836 */ /* 0x000fc80000000000 */
[----:B------:R-:W-:Y:S01]  /*0580*/  @!P1 IMAD.MOV R8, RZ, RZ, -R8 ;  /* 0x000000ffff089224 */ /* 0x000fe200078e0a08 */
[----:B------:R-:W-:-:S05]  /*0590*/  @!P2 LOP3.LUT R8, RZ, R5, RZ, 0x33, !PT ;  /* 0x00000005ff08a212 */ /* 0x000fca00078e33ff */
[----:B------:R-:W-:Y:S02]  /*05a0*/  IMAD R0, R8, R0, R7 ;  /* 0x0000000008007224 */ /* 0x000fe400078e0207 */
[----:B------:R-:W-:Y:S02]  /*05b0*/  IMAD.MOV R4, RZ, RZ, -R8 ;  /* 0x000000ffff047224 */ /* 0x000fe400078e0a08 */
[----:B------:R-:W-:Y:S02]  /*05c0*/  IMAD R0, R0, R3, R6 ;  /* 0x0000000300007224 */ /* 0x000fe400078e0206 */
[----:B------:R-:W-:-:S04]  /*05d0*/  IMAD R4, R5, R4, R10 ;  /* 0x0000000405047224 */ /* 0x000fc800078e020a */
[----:B------:R-:W-:-:S05]  /*05e0*/  IMAD R0, R0, R5, -R4 ;  /* 0x0000000500007224 */ /* 0x000fca00078e0a04 */
[----:B-1----:R-:W-:-:S04]  /*05f0*/  IADD3 R6, P0, PT, R0, UR6, RZ ;  /* 0x0000000600067c10 */ /* 0x002fc8000ff1e0ff */
[----:B------:R-:W-:-:S05]  /*0600*/  LEA.HI.X.SX32 R7, R0, UR7, 0x1, P0 ;  /* 0x0000000700077c11 */ /* 0x000fca00080f0eff */
[----:B--2---:R-:W2:Y:S01]  /*0610*/  LDG.E.U8 R0, desc[UR4][R6.64+0x2] ;  /* 0x0000020406007981 */ /* 0x004ea2000c1e1100 */
[----:B------:R-:W-:Y:S02]  /*0620*/  HFMA2 R8, -RZ, RZ, 0.9375, -7.688999176025390625e-06 ;  /* 0x3b808081ff087431 */ /* 0x000fe400000001ff */
[----:B------:R-:W-:Y:S01]  /*0630*/  IMAD.MOV.U32 R3, RZ, RZ, 0x437f0000 ;  /* 0x437f0000ff037424 */ /* 0x000fe200078e00ff */
[----:B------:R-:W-:Y:S03]  /*0640*/  BSSY.RECONVERGENT B0, `(.L_x_0) ;  /* 0x000000d000007945 */ /* 0x000fe60003800200 */
[----:B------:R-:W-:-:S04]  /*0650*/  FFMA R3, R8, -R3, 1 ;  /* 0x3f80000008037423 */ /* 0x000fc80000000803 */
[----:B------:R-:W-:Y:S01]  /*0660*/  FFMA R3, R3, R8, 0.0039215688593685626984 ;  /* 0x3b80808103037423 */ /* 0x000fe20000000008 */
[----:B--2---:R-:W-:-:S04]  /*0670*/  I2FP.F32.U32 R0, R0 ;  /* 0x0000000000007245 */ /* 0x004fc80000201000 */
[----:B------:R-:W0:Y:S01]  /*0680*/  FCHK P0, R0, 255 ;  /* 0x437f000000007902 */ /* 0x000e220000000000 */
[----:B------:R-:W-:-:S04]  /*0690*/  FFMA R5, R0, R3, RZ ;  /* 0x0000000300057223 */ /* 0x000fc800000000ff */
[----:B------:R-:W-:-:S04]  /*06a0*/  FFMA R8, R5, -255, R0 ;  /* 0xc37f000005087823 */ /* 0x000fc80000000000 */
[----:B------:R-:W-:Y:S01]  /*06b0*/  FFMA R3, R3, R8, R5 ;  /* 0x0000000803037223 */ /* 0x000fe20000000005 */
[----:B0-----:R-:W-:Y:S06]  /*06c0*/  @!P0 BRA `(.L_x_1) ;  /* 0x0000000000108947 */ /* 0x001fec0003800000 */
[----:B------:R-:W-:Y:S01]  /*06d0*/  IMAD.MOV.U32 R3, RZ, RZ, 0x437f0000 ;  /* 0x437f0000ff037424 */ /* 0x000fe200078e00ff */
[----:B------:R-:W-:-:S07]  /*06e0*/  MOV R6, 0x700 ;  /* 0x0000070000067802 */ /* 0x000fce0000000f00 */
[----:B------:R-:W-:Y:S05]  /*06f0*/  CALL.REL.NOINC `($__internal_0_$__cuda_sm3x_div_rn_noftz_f32_slowpath) ;  /* 0x0000000000607944 */ /* 0x000fea0003c00000 */
[----:B------:R-:W-:-:S07]  /*0700*/  IMAD.MOV.U32 R3, RZ, RZ, R0 ;  /* 0x000000ffff037224 */ /* 0x000fce00078e0000 */
.L_x_1:
[----:B------:R-:W-:Y:S05]  /*0710*/  BSYNC.RECONVERGENT B0 ;  /* 0x0000000000007941 */ /* 0x000fea0003800200 */
.L_x_0:
[----:B------:R-:W-:Y:S01]  /*0720*/  SHF.L.U32 R4, R4, 0x2, RZ ;  /* 0x0000000204047819 */ /* 0x000fe200000006ff */
[----:B------:R-:W-:Y:S03]  /*0730*/  BSSY.RECONVERGENT B0, `(.L_x_2) ;  /* 0x0000010000007945 */ /* 0x000fe60003800200 */
[----:B------:R-:W0:Y:S08]  /*0740*/  LDC R9, c[0x3][R4+0xc] ;  /* 0x00c0030004097b82 */ /* 0x000e300000000800 */
[----:B------:R-:W1:Y:S01]  /*0750*/  LDC R0, c[0x3][R4] ;  /* 0x00c0000004007b82 */ /* 0x000e620000000800 */
[----:B0-----:R-:W0:Y:S01]  /*0760*/  MUFU.RCP R5, R9 ;  /* 0x0000000900057308 */ /* 0x001e220000001000 */
[----:B-1----:R-:W-:-:S07]  /*0770*/  FADD R0, -R0, R3 ;  /* 0x0000000300007221 */ /* 0x002fce0000000100 */
[----:B------:R-:W1:Y:S01]  /*0780*/  FCHK P0, R0, R9 ;  /* 0x0000000900007302 */ /* 0x000e620000000000 */
[----:B0-----:R-:W-:-:S04]  /*0790*/  FFMA R6, -R9, R5, 1 ;  /* 0x3f80000009067423 */ /* 0x001fc80000000105 */
[----:B------:R-:W-:-:S04]  /*07a0*/  FFMA R5, R5, R6, R5 ;  /* 0x0000000605057223 */ /* 0x000fc80000000005 */
[----:B------:R-:W-:-:S04]  /*07b0*/  FFMA R6, R0, R5, RZ ;  /* 0x0000000500067223 */ /* 0x000fc800000000ff */
[----:B------:R-:W-:-:S04]  /*07c0*/  FFMA R3, -R9, R6, R0 ;  /* 0x0000000609037223 */ /* 0x000fc80000000100 */
[----:B------:R-:W-:Y:S01]  /*07d0*/  FFMA R7, R5, R3, R6 ;  /* 0x0000000305077223 */ /* 0x000fe20000000006 */
[----:B-1----:R-:W-:Y:S06]  /*07e0*/  @!P0 BRA `(.L_x_3) ;  /* 0x0000000000108947 */ /* 0x002fec0003800000 */
[----:B------:R-:W-:Y:S01]  /*07f0*/  IMAD.MOV.U32 R3, RZ, RZ, R9 ;  /* 0x000000ffff037224 */ /* 0x000fe200078e0009 */
[----:B------:R-:W-:-:S07]  /*0800*/  MOV R6, 0x820 ;  /* 0x0000082000067802 */ /* 0x000fce0000000f00 */
[----:B------:R-:W-:Y:S05]  /*0810*/  CALL.REL.NOINC `($__internal_0_$__cuda_sm3x_div_rn_noftz_f32_slowpath) ;  /* 0x0000000000187944 */ /* 0x000fea0003c00000 */
[----:B------:R-:W-:-:S07]  /*0820*/  IMAD.MOV.U32 R7, RZ, RZ, R0 ;  /* 0x000000ffff077224 */ /* 0x000fce00078e0000 */
.L_x_3:
[----:B------:R-:W-:Y:S05]  /*0830*/  BSYNC.RECONVERGENT B0 ;  /* 0x0000000000007941 */ /* 0x000fea0003800200 */
.L_x_2:
[----:B------:R-:W0:Y:S02]  /*0840*/  LDC.64 R4, c[0x0][0x380] ;  /* 0x0000e000ff047b82 */ /* 0x000e240000000a00 */
[----:B0-----:R-:W-:-:S05]  /*0850*/  IMAD.WIDE R2, R2, 0x4, R4 ;  /* 0x0000000402027825 */ /* 0x001fca00078e0204 */
[----:B------:R-:W-:Y:S01]  /*0860*/  STG.E desc[UR4][R2.64], R7 ;  /* 0x0000000702007986 */ /* 0x000fe2000c101904 */
[----:B------:R-:W-:Y:S05]  /*0870*/  EXIT ;  /* 0x000000000000794d */ /* 0x000fea0003800000 */
        .weak           $__internal_0_$__cuda_sm3x_div_rn_noftz_f32_slowpath
        .type           $__internal_0_$__cuda_sm3x_div_rn_noftz_f32_slowpath,@function
        .size           $__internal_0_$__cuda_sm3x_div_rn_noftz_f32_slowpath,(.L_x_31 - $__internal_0_$__cuda_sm3x_div_rn_noftz_f32_slowpath)
$__internal_0_$__cuda_sm3x_div_rn_noftz_f32_slowpath:
[----:B------:R-:W-:Y:S01]  /*0880*/  SHF.R.U32.HI R7, RZ, 0x17, R3 ;  /* 0x00000017ff077819 */ /* 0x000fe20000011603 */
[----:B------:R-:W-:Y:S01]  /*0890*/  BSSY.RECONVERGENT B1, `(.L_x_4) ;  /* 0x0000062000017945 */ /* 0x000fe20003800200 */
[----:B------:R-:W-:Y:S02]  /*08a0*/  SHF.R.U32.HI R5, RZ, 0x17, R0 ;  /* 0x00000017ff057819 */ /* 0x000fe40000011600 */
[----:B------:R-:W-:Y:S02]  /*08b0*/  LOP3.LUT R12, R7, 0xff, RZ, 0xc0, !PT ;  /* 0x000000ff070c7812 */ /* 0x000fe400078ec0ff */
[----:B------:R-:W-:-:S03]  /*08c0*/  LOP3.LUT R10, R5, 0xff, RZ, 0xc0, !PT ;  /* 0x000000ff050a7812 */ /* 0x000fc600078ec0ff */
[----:B------:R-:W-:Y:S01]  /*08d0*/  VIADD R8, R12, 0xffffffff ;  /* 0xffffffff0c087836 */ /* 0x000fe20000000000 */
[----:B------:R-:W-:-:S04]  /*08e0*/  IADD3 R7, PT, PT, R10, -0x1, RZ ;  /* 0xffffffff0a077810 */ /* 0x000fc80007ffe0ff */
[----:B------:R-:W-:-:S04]  /*08f0*/  ISETP.GT.U32.AND P0, PT, R8, 0xfd, PT ;  /* 0x000000fd0800780c */ /* 0x000fc80003f04070 */
[----:B------:R-:W-:-:S13]  /*0900*/  ISETP.GT.U32.OR P0, PT, R7, 0xfd, P0 ;  /* 0x000000fd0700780c */ /* 0x000fda0000704470 */
[----:B------:R-:W-:Y:S01]  /*0910*/  @!P0 IMAD.MOV.U32 R5, RZ, RZ, RZ ;  /* 0x000000ffff058224 */ /* 0x000fe200078e00ff */
[----:B------:R-:W-:Y:S06]  /*0920*/  @!P0 BRA `(.L_x_5) ;  /* 0x00000000005c8947 */ /* 0x000fec0003800000 */
[----:B------:R-:W-:Y:S02]  /*0930*/  FSETP.GTU.FTZ.AND P0, PT, |R0|, +INF , PT ;  /* 0x7f8000000000780b */ /* 0x000fe40003f1c200 */
[----:B------:R-:W-:-:S04]  /*0940*/  FSETP.GTU.FTZ.AND P1, PT, |R3|, +INF , PT ;  /* 0x7f8000000300780b */ /* 0x000fc80003f3c200 */
[----:B------:R-:W-:-:S13]  /*0950*/  PLOP3.LUT P0, PT, P0, P1, PT, 0xf8, 0x8f ;  /* 0x00000000008f781c */ /* 0x000fda0000703f70 */
[----:B------:R-:W-:Y:S05]  /*0960*/  @P0 BRA `(.L_x_6) ;  /* 0x00000004004c0947 */ /* 0x000fea0003800000 */
[----:B------:R-:W-:-:S13]  /*0970*/  LOP3.LUT P0, RZ, R3, 0x7fffffff, R0, 0xc8, !PT ;  /* 0x7fffffff03ff7812 */ /* 0x000fda000780c800 */
[----:B------:R-:W-:Y:S05]  /*0980*/  @!P0 BRA `(.L_x_7) ;  /* 0x00000004003c8947 */ /* 0x000fea0003800000 */
[C---:B------:R-:W-:Y:S02]  /*0990*/  FSETP.NEU.FTZ.AND P2, PT, |R0|.reuse, +INF , PT ;  /* 0x7f8000000000780b */ /* 0x040fe40003f5d200 */
[----:B------:R-:W-:Y:S02]  /*09a0*/  FSETP.NEU.FTZ.AND P1, PT, |R3|, +INF , PT ;  /* 0x7f8000000300780b */ /* 0x000fe40003f3d200 */
[----:B------:R-:W-:-:S11]  /*09b0*/  FSETP.NEU.FTZ.AND P0, PT, |R0|, +INF , PT ;  /* 0x7f8000000000780b */ /* 0x000fd60003f1d200 */
[----:B------:R-:W-:Y:S05]  /*09c0*/  @!P1 BRA !P2, `(.L_x_7) ;  /* 0x00000004002c9947 */ /* 0x000fea0005000000 */
[----:B------:R-:W-:-:S04]  /*09d0*/  LOP3.LUT P2, RZ, R0, 0x7fffffff, RZ, 0xc0, !PT ;  /* 0x7fffffff00ff7812 */ /* 0x000fc8000784c0ff */
[----:B------:R-:W-:-:S13]  /*09e0*/  PLOP3.LUT P1, PT, P1, P2, PT, 0x2f, 0xf2 ;  /* 0x0000000000f2781c */ /* 0x000fda0000f24577 */
[----:B------:R-:W-:Y:S05]  /*09f0*/  @P1 BRA `(.L_x_8) ;  /* 0x0000000400181947 */ /* 0x000fea0003800000 */
[----:B------:R-:W-:-:S04]  /*0a00*/  LOP3.LUT P1, RZ, R3, 0x7fffffff, RZ, 0xc0, !PT ;  /* 0x7fffffff03ff7812 */ /* 0x000fc8000782c0ff */
[----:B------:R-:W-:-:S13]  /*0a10*/  PLOP3.LUT P0, PT, P0, P1, PT, 0x2f, 0xf2 ;  /* 0x0000000000f2781c */ /* 0x000fda0000702577 */
[----:B------:R-:W-:Y:S05]  /*0a20*/  @P0 BRA `(.L_x_9) ;  /* 0x0000000400000947 */ /* 0x000fea0003800000 */
[----:B------:R-:W-:Y:S02]  /*0a30*/  ISETP.GE.AND P0, PT, R7, RZ, PT ;  /* 0x000000ff0700720c */ /* 0x000fe40003f06270 */
[----:B------:R-:W-:-:S11]  /*0a40*/  ISETP.GE.AND P1, PT, R8, RZ, PT ;  /* 0x000000ff0800720c */ /* 0x000fd60003f26270 */
[----:B------:R-:W-:Y:S02]  /*0a50*/  @P0 IMAD.MOV.U32 R5, RZ, RZ, RZ ;  /* 0x000000ffff050224 */ /* 0x000fe400078e00ff */
[----:B------:R-:W-:Y:S01]  /*0a60*/  @!P0 FFMA R0, R0, 1.84467440737095516160e+19, RZ ;  /* 0x5f80000000008823 */ /* 0x000fe200000000ff */
[----:B------:R-:W-:Y:S02]  /*0a70*/  @!P0 IMAD.MOV.U32 R5, RZ, RZ, -0x40 ;  /* 0xffffffc0ff058424 */ /* 0x000fe400078e00ff */
[----:B------:R-:W-:-:S03]  /*0a80*/  @!P1 FFMA R3, R3, 1.84467440737095516160e+19, RZ ;  /* 0x5f80000003039823 */ /* 0x000fc600000000ff */
[----:B------:R-:W-:-:S07]  /*0a90*/  @!P1 IADD3 R5, PT, PT, R5, 0x40, RZ ;  /* 0x0000004005059810 */ /* 0x000fce0007ffe0ff */
.L_x_5:
[----:B------:R-:W-:Y:S01]  /*0aa0*/  LEA R8, R12, 0xc0800000, 0x17 ;  /* 0xc08000000c087811 */ /* 0x000fe200078eb8ff */
[----:B------:R-:W-:Y:S04]  /*0ab0*/  BSSY.RECONVERGENT B2, `(.L_x_10) ;  /* 0x0000036000027945 */ /* 0x000fe80003800200 */
[----:B------:R-:W-:Y:S02]  /*0ac0*/  IMAD.IADD R8, R3, 0x1, -R8 ;  /* 0x0000000103087824 */ /* 0x000fe400078e0a08 */
[----:B------:R-:W-:Y:S02]  /*0ad0*/  VIADD R3, R10, 0xffffff81 ;  /* 0xffffff810a037836 */ /* 0x000fe40000000000 */
[----:B------:R0:W1:Y:S01]  /*0ae0*/  MUFU.RCP R7, R8 ;  /* 0x0000000800077308 */ /* 0x0000620000001000 */
[----:B------:R-:W-:Y:S01]  /*0af0*/  FADD.FTZ R9, -R8, -RZ ;  /* 0x800000ff08097221 */ /* 0x000fe20000010100 */
[C---:B------:R-:W-:Y:S01]  /*0b00*/  IMAD R0, R3.reuse, -0x800000, R0 ;  /* 0xff80000003007824 */ /* 0x040fe200078e0200 */
[----:B0-----:R-:W-:-:S05]  /*0b10*/  IADD3 R8, PT, PT, R3, 0x7f, -R12 ;  /* 0x0000007f03087810 */ /* 0x001fca0007ffe80c */
[----:B------:R-:W-:Y:S02]  /*0b20*/  IMAD.IADD R8, R8, 0x1, R5 ;  /* 0x0000000108087824 */ /* 0x000fe400078e0205 */
[----:B-1----:R-:W-:-:S04]  /*0b30*/  FFMA R10, R7, R9, 1 ;  /* 0x3f800000070a7423 */ /* 0x002fc80000000009 */
[----:B------:R-:W-:-:S04]  /*0b40*/  FFMA R14, R7, R10, R7 ;  /* 0x0000000a070e7223 */ /* 0x000fc80000000007 */
[----:B------:R-:W-:-:S04]  /*0b50*/  FFMA R7, R0, R14, RZ ;  /* 0x0000000e00077223 */ /* 0x000fc800000000ff */
[----:B------:R-:W-:-:S04]  /*0b60*/  FFMA R10, R9, R7, R0 ;  /* 0x00000007090a7223 */ /* 0x000fc80000000000 */
[----:B------:R-:W-:-:S04]  /*0b70*/  FFMA R7, R14, R10, R7 ;  /* 0x0000000a0e077223 */ /* 0x000fc80000000007 */
[----:B------:R-:W-:-:S04]  /*0b80*/  FFMA R10, R9, R7, R0 ;  /* 0x00000007090a7223 */ /* 0x000fc80000000000 */
[----:B------:R-:W-:-:S05]  /*0b90*/  FFMA R0, R14, R10, R7 ;  /* 0x0000000a0e007223 */ /* 0x000fca0000000007 */
[----:B------:R-:W-:-:S04]  /*0ba0*/  SHF.R.U32.HI R3, RZ, 0x17, R0 ;  /* 0x00000017ff037819 */ /* 0x000fc80000011600 */
[----:B------:R-:W-:-:S04]  /*0bb0*/  LOP3.LUT R3, R3, 0xff, RZ, 0xc0, !PT ;  /* 0x000000ff03037812 */ /* 0x000fc800078ec0ff */
[----:B------:R-:W-:-:S05]  /*0bc0*/  IADD3 R9, PT, PT, R3, R8, RZ ;  /* 0x0000000803097210 */ /* 0x000fca0007ffe0ff */
[----:B------:R-:W-:-:S05]  /*0bd0*/  VIADD R3, R9, 0xffffffff ;  /* 0xffffffff09037836 */ /* 0x000fca0000000000 */
[----:B------:R-:W-:-:S13]  /*0be0*/  ISETP.GE.U32.AND P0, PT, R3, 0xfe, PT ;  /* 0x000000fe0300780c */ /* 0x000fda0003f06070 */
[----:B------:R-:W-:Y:S05]  /*0bf0*/  @!P0 BRA `(.L_x_11) ;  /* 0x0000000000808947 */ /* 0x000fea0003800000 */
[----:B------:R-:W-:-:S13]  /*0c00*/  ISETP.GT.AND P0, PT, R9, 0xfe, PT ;  /* 0x000000fe0900780c */ /* 0x000fda0003f04270 */
[----:B------:R-:W-:Y:S05]  /*0c10*/  @P0 BRA `(.L_x_12) ;  /* 0x00000000006c0947 */ /* 0x000fea0003800000 */
[----:B------:R-:W-:-:S13]  /*0c20*/  ISETP.GE.AND P0, PT, R9, 0x1, PT ;  /* 0x000000010900780c */ /* 0x000fda0003f06270 */
[----:B------:R-:W-:Y:S05]  /*0c30*/  @P0 BRA `(.L_x_13) ;  /* 0x0000000000740947 */ /* 0x000fea0003800000 */
[----:B------:R-:W-:Y:S02]  /*0c40*/  ISETP.GE.AND P0, PT, R9, -0x18, PT ;  /* 0xffffffe80900780c */ /* 0x000fe40003f06270 */
[----:B------:R-:W-:-:S11]  /*0c50*/  LOP3.LUT R0, R0, 0x80000000, RZ, 0xc0, !PT ;  /* 0x8000000000007812 */ /* 0x000fd600078ec0ff */
[----:B------:R-:W-:Y:S05]  /*0c60*/  @!P0 BRA `(.L_x_13) ;  /* 0x0000000000688947 */ /* 0x000fea0003800000 */
[CCC-:B------:R-:W-:Y:S01]  /*0c70*/  FFMA.RZ R3, R14.reuse, R10.reuse, R7.reuse ;  /* 0x0000000a0e037223 */ /* 0x1c0fe2000000c007 */
[CCC-:B------:R-:W-:Y:S01]  /*0c80*/  FFMA.RM R8, R14.reuse, R10.reuse, R7.reuse ;  /* 0x0000000a0e087223 */ /* 0x1c0fe20000004007 */
[C---:B------:R-:W-:Y:S02]  /*0c90*/  ISETP.NE.AND P2, PT, R9.reuse, RZ, PT ;  /* 0x000000ff0900720c */ /* 0x040fe40003f45270 */
[----:B------:R-:W-:Y:S02]  /*0ca0*/  ISETP.NE.AND P1, PT, R9, RZ, PT ;  /* 0x000000ff0900720c */ /* 0x000fe40003f25270 */
[----:B------:R-:W-:Y:S01]  /*0cb0*/  LOP3.LUT R5, R3, 0x7fffff, RZ, 0xc0, !PT ;  /* 0x007fffff03057812 */ /* 0x000fe200078ec0ff */
[----:B------:R-:W-:Y:S01]  /*0cc0*/  FFMA.RP R3, R14, R10, R7 ;  /* 0x0000000a0e037223 */ /* 0x000fe20000008007 */
[----:B------:R-:W-:Y:S02]  /*0cd0*/  VIADD R10, R9, 0x20 ;  /* 0x00000020090a7836 */ /* 0x000fe40000000000 */
[----:B------:R-:W-:Y:S01]  /*0ce0*/  LOP3.LUT R5, R5, 0x800000, RZ, 0xfc, !PT ;  /* 0x0080000005057812 */ /* 0x000fe200078efcff */
[----:B------:R-:W-:Y:S01]  /*0cf0*/  IMAD.MOV R7, RZ, RZ, -R9 ;  /* 0x000000ffff077224 */ /* 0x000fe200078e0a09 */
[----:B------:R-:W-:-:S02]  /*0d00*/  FSETP.NEU.FTZ.AND P0, PT, R3, R8, PT ;  /* 0x000000080300720b */ /* 0x000fc40003f1d000 */
[----:B------:R-:W-:Y:S02]  /*0d10*/  SHF.L.U32 R10, R5, R10, RZ ;  /* 0x0000000a050a7219 */ /* 0x000fe400000006ff */
[----:B------:R-:W-:Y:S02]  /*0d20*/  SEL R8, R7, RZ, P2 ;  /* 0x000000ff07087207 */ /* 0x000fe40001000000 */
[----:B------:R-:W-:Y:S02]  /*0d30*/  ISETP.NE.AND P1, PT, R10, RZ, P1 ;  /* 0x000000ff0a00720c */ /* 0x000fe40000f25270 */
[----:B------:R-:W-:Y:S02]  /*0d40*/  SHF.R.U32.HI R8, RZ, R8, R5 ;  /* 0x00000008ff087219 */ /* 0x000fe40000011605 */
[----:B------:R-:W-:Y:S02]  /*0d50*/  PLOP3.LUT P0, PT, P0, P1, PT, 0xf8, 0x8f ;  /* 0x00000000008f781c */ /* 0x000fe40000703f70 */
[----:B------:R-:W-:-:S02]  /*0d60*/  SHF.R.U32.HI R10, RZ, 0x1, R8 ;  /* 0x00000001ff0a7819 */ /* 0x000fc40000011608 */
[----:B------:R-:W-:-:S04]  /*0d70*/  SEL R3, RZ, 0x1, !P0 ;  /* 0x00000001ff037807 */ /* 0x000fc80004000000 */
[----:B------:R-:W-:-:S04]  /*0d80*/  LOP3.LUT R3, R3, 0x1, R10, 0xf8, !PT ;  /* 0x0000000103037812 */ /* 0x000fc800078ef80a */
[----:B------:R-:W-:-:S04]  /*0d90*/  LOP3.LUT R3, R3, R8, RZ, 0xc0, !PT ;  /* 0x0000000803037212 */ /* 0x000fc800078ec0ff */
[----:B------:R-:W-:-:S04]  /*0da0*/  IADD3 R3, PT, PT, R10, R3, RZ ;  /* 0x000000030a037210 */ /* 0x000fc80007ffe0ff */
[----:B------:R-:W-:Y:S01]  /*0db0*/  LOP3.LUT R0, R3, R0, RZ, 0xfc, !PT ;  /* 0x0000000003007212 */ /* 0x000fe200078efcff */
[----:B------:R-:W-:Y:S06]  /*0dc0*/  BRA `(.L_x_13) ;  /* 0x0000000000107947 */ /* 0x000fec0003800000 */
.L_x_12:
[----:B------:R-:W-:-:S04]  /*0dd0*/  LOP3.LUT R0, R0, 0x80000000, RZ, 0xc0, !PT ;  /* 0x8000000000007812 */ /* 0x000fc800078ec0ff */
[----:B------:R-:W-:Y:S01]  /*0de0*/  LOP3.LUT R0, R0, 0x7f800000, RZ, 0xfc, !PT ;  /* 0x7f80000000007812 */ /* 0x000fe200078efcff */
[----:B------:R-:W-:Y:S06]  /*0df0*/  BRA `(.L_x_13) ;  /* 0x0000000000047947 */ /* 0x000fec0003800000 */
.L_x_11:
[----:B------:R-:W-:-:S07]  /*0e00*/  IMAD R0, R8, 0x800000, R0 ;  /* 0x0080000008007824 */ /* 0x000fce00078e0200 */
.L_x_13:
[----:B------:R-:W-:Y:S05]  /*0e10*/  BSYNC.RECONVERGENT B2 ;  /* 0x0000000000027941 */ /* 0x000fea0003800200 */
.L_x_10:
[----:B------:R-:W-:Y:S05]  /*0e20*/  BRA `(.L_x_14) ;  /* 0x0000000000207947 */ /* 0x000fea0003800000 */
.L_x_9:
[----:B------:R-:W-:-:S04]  /*0e30*/  LOP3.LUT R0, R3, 0x80000000, R0, 0x48, !PT ;  /* 0x8000000003007812 */ /* 0x000fc800078e4800 */
[----:B------:R-:W-:Y:S01]  /*0e40*/  LOP3.LUT R0, R0, 0x7f800000, RZ, 0xfc, !PT ;  /* 0x7f80000000007812 */ /* 0x000fe200078efcff */
[----:B------:R-:W-:Y:S06]  /*0e50*/  BRA `(.L_x_14) ;  /* 0x0000000000147947 */ /* 0x000fec0003800000 */
.L_x_8:
[----:B------:R-:W-:Y:S01]  /*0e60*/  LOP3.LUT R0, R3, 0x80000000, R0, 0x48, !PT ;  /* 0x8000000003007812 */ /* 0x000fe200078e4800 */
[----:B------:R-:W-:Y:S06]  /*0e70*/  BRA `(.L_x_14) ;  /* 0x00000000000c7947 */ /* 0x000fec0003800000 */
.L_x_7:
[----:B------:R-:W0:Y:S01]  /*0e80*/  MUFU.RSQ R0, -QNAN ;  /* 0xffc0000000007908 */ /* 0x000e220000001400 */
[----:B------:R-:W-:Y:S05]  /*0e90*/  BRA `(.L_x_14) ;  /* 0x0000000000047947 */ /* 0x000fea0003800000 */
.L_x_6:
[----:B------:R-:W-:-:S07]  /*0ea0*/  FADD.FTZ R0, R0, R3 ;  /* 0x0000000300007221 */ /* 0x000fce0000010000 */
.L_x_14:
[----:B------:R-:W-:Y:S05]  /*0eb0*/  BSYNC.RECONVERGENT B1 ;  /* 0x0000000000017941 */ /* 0x000fea0003800200 */
.L_x_4:
[----:B------:R-:W-:-:S04]  /*0ec0*/  IMAD.MOV.U32 R7, RZ, RZ, 0x0 ;  /* 0x00000000ff077424 */ /* 0x000fc800078e00ff */
[----:B0-----:R-:W-:Y:S05]  /*0ed0*/  RET.REL.NODEC R6 `(_Z19kernel_preprocess_1PfPKhiiiii) ;  /* 0xfffffff006487950 */ /* 0x001fea0003c3ffff */
.L_x_15:
[----:B------:R-:W-:-:S00]  /*0ee0*/  BRA `(.L_x_15) ;  /* 0xfffffffc00fc7947 */ /* 0x000fc0000383ffff */
[----:B------:R-:W-:-:S00]  /*0ef0*/  NOP ;  /* 0x0000000000007918 */ /* 0x000fc00000000000 */
        /* <DEDUP_REMOVED lines=8> */
.L_x_31:


//--------------------- .text._Z19kernel_preprocess_0PfPKhiiiii --------------------------
	.section	.text._Z19kernel_preprocess_0PfPKhiiiii,"ax",@progbits
	.align	128
        .global         _Z19kernel_preprocess_0PfPKhiiiii
        .type           _Z19kernel_preprocess_0PfPKhiiiii,@function
        .size           _Z19kernel_preprocess_0PfPKhiiiii,(.L_x_32 - _Z19kernel_preprocess_0PfPKhiiiii)
        .other          _Z19kernel_preprocess_0PfPKhiiiii,@"STO_CUDA_ENTRY STV_DEFAULT"
_Z19kernel_preprocess_0PfPKhiiiii:
.text._Z19kernel_preprocess_0PfPKhiiiii:
        /* <DEDUP_REMOVED lines=9> */
[----:B------:R-:W-:Y:S01]  /*0090*/  IABS R10, R2 ;  /* 0x00000002000a7213 */ /* 0x000fe20000000000 */
[----:B------:R-:W1:Y:S01]  /*00a0*/  LDCU.64 UR4, c[0x0][0x388] ;  /* 0x00007100ff0477ac */ /* 0x000e620008000a00 */
[----:B------:R-:W2:Y:S05]  /*00b0*/  LDCU.64 UR6, c[0x0][0x358] ;  /* 0x00006b00ff0677ac */ /* 0x000eaa0008000a00 */
[----:B------:R-:W3:Y:S01]  /*00c0*/  LDC R0, c[0x0][0x394] ;  /* 0x0000e500ff007b82 */ /* 0x000ee20000000800 */
[----:B0-----:R-:W-:-:S04]  /*00d0*/  IABS R7, R3 ;  /* 0x0000000300077213 */ /* 0x001fc80000000000 */
[----:B------:R-:W0:Y:S08]  /*00e0*/  I2F.RP R6, R7 ;  /* 0x0000000700067306 */ /* 0x000e300000209400 */
[----:B0-----:R-:W0:Y:S02]  /*00f0*/  MUFU.RCP R6, R6 ;  /* 0x0000000600067308 */ /* 0x001e240000001000 */
[----:B0-----:R-:W-:Y:S01]  /*0100*/  VIADD R4, R6, 0xffffffe ;  /* 0x0ffffffe06047836 */ /* 0x001fe20000000000 */
[----:B---3--:R-:W-:-:S05]  /*0110*/  IABS R6, R0 ;  /* 0x0000000000067213 */ /* 0x008fca0000000000 */
[----:B------:R0:W3:Y:S02]  /*0120*/  F2I.FTZ.U32.TRUNC.NTZ R5, R4 ;  /* 0x0000000400057305 */ /* 0x0000e4000021f000 */
[----:B0-----:R-:W-:Y:S02]  /*0130*/  IMAD.MOV.U32 R4, RZ, RZ, RZ ;  /* 0x000000ffff047224 */ /* 0x001fe400078e00ff */
[----:B---3--:R-:W-:-:S04]  /*0140*/  IMAD.MOV R8, RZ, RZ, -R5 ;  /* 0x000000ffff087224 */ /* 0x008fc800078e0a05 */
[----:B------:R-:W-:Y:S02]  /*0150*/  IMAD R9, R8, R7, RZ ;  /* 0x0000000708097224 */ /* 0x000fe400078e02ff */
[----:B------:R-:W-:Y:S02]  /*0160*/  IMAD.MOV.U32 R8, RZ, RZ, R10 ;  /* 0x000000ffff087224 */ /* 0x000fe400078e000a */
[----:B------:R-:W-:Y:S01]  /*0170*/  IMAD.HI.U32 R5, R5, R9, R4 ;  /* 0x0000000905057227 */ /* 0x000fe200078e0004 */
[----:B------:R-:W0:Y:S05]  /*0180*/  I2F.RP R10, R6 ;  /* 0x00000006000a7306 */ /* 0x000e2a0000209400 */
[----:B------:R-:W-:-:S05]  /*0190*/  IMAD.HI.U32 R5, R5, R8, RZ ;  /* 0x0000000805057227 */ /* 0x000fca00078e00ff */
[----:B------:R-:W-:-:S05]  /*01a0*/  IADD3 R4, PT, PT, -R5, RZ, RZ ;  /* 0x000000ff05047210 */ /* 0x000fca0007ffe1ff */
[C---:B------:R-:W-:Y:S01]  /*01b0*/  IMAD R4, R7.reuse, R4, R8 ;  /* 0x0000000407047224 */ /* 0x040fe200078e0208 */
[----:B0-----:R-:W0:Y:S04]  /*01c0*/  MUFU.RCP R10, R10 ;  /* 0x0000000a000a7308 */ /* 0x001e280000001000 */
[----:B------:R-:W-:-:S13]  /*01d0*/  ISETP.GT.U32.AND P2, PT, R7, R4, PT ;  /* 0x000000040700720c */ /* 0x000fda0003f44070 */
[----:B------:R-:W-:Y:S02]  /*01e0*/  @!P2 IMAD.IADD R4, R4, 0x1, -R7 ;  /* 0x000000010404a824 */ /* 0x000fe400078e0a07 */
[----:B0-----:R-:W-:Y:S02]  /*01f0*/  VIADD R8, R10, 0xffffffe ;  /* 0x0ffffffe0a087836 */ /* 0x001fe40000000000 */
[----:B------:R-:W-:Y:S01]  /*0200*/  @!P2 VIADD R5, R5, 0x1 ;  /* 0x000000010505a836 */ /* 0x000fe20000000000 */
[----:B------:R-:W-:Y:S01]  /*0210*/  ISETP.GE.U32.AND P0, PT, R4, R7, PT ;  /* 0x000000070400720c */ /* 0x000fe20003f06070 */
[----:B------:R0:W3:Y:S01]  /*0220*/  F2I.FTZ.U32.TRUNC.NTZ R9, R8 ;  /* 0x0000000800097305 */ /* 0x0000e2000021f000 */
[----:B------:R-:W4:Y:S01]  /*0230*/  LDC R4, c[0x0][0x39c] ;  /* 0x0000e700ff047b82 */ /* 0x000f220000000800 */
[----:B------:R-:W-:Y:S02]  /*0240*/  LOP3.LUT R7, R2, R3, RZ, 0x3c, !PT ;  /* 0x0000000302077212 */ /* 0x000fe400078e3cff */
[----:B------:R-:W-:-:S02]  /*0250*/  ISETP.NE.AND P2, PT, R3, RZ, PT ;  /* 0x000000ff0300720c */ /* 0x000fc40003f45270 */
[----:B------:R-:W-:Y:S01]  /*0260*/  ISETP.GE.AND P1, PT, R7, RZ, PT ;  /* 0x000000ff0700720c */ /* 0x000fe20003f26270 */
[----:B0-----:R-:W-:-:S05]  /*0270*/  IMAD.MOV.U32 R8, RZ, RZ, RZ ;  /* 0x000000ffff087224 */ /* 0x001fca00078e00ff */
[----:B------:R-:W-:Y:S01]  /*0280*/  @P0 VIADD R5, R5, 0x1 ;  /* 0x0000000105050836 */ /* 0x000fe20000000000 */
[----:B---3--:R-:W-:-:S06]  /*0290*/  IADD3 R11, PT, PT, RZ, -R9, RZ ;  /* 0x80000009ff0b7210 */ /* 0x008fcc0007ffe0ff */
[----:B------:R-:W-:Y:S01]  /*02a0*/  @!P1 IMAD.MOV R5, RZ, RZ, -R5 ;  /* 0x000000ffff059224 */ /* 0x000fe200078e0a05 */
[----:B------:R-:W-:Y:S01]  /*02b0*/  @!P2 LOP3.LUT R5, RZ, R3, RZ, 0x33, !PT ;  /* 0x00000003ff05a212 */ /* 0x000fe200078e33ff */
[----:B------:R-:W-:-:S03]  /*02c0*/  IMAD R11, R11, R6, RZ ;  /* 0x000000060b0b7224 */ /* 0x000fc600078e02ff */
[----:B------:R-:W-:Y:S01]  /*02d0*/  IABS R10, R5 ;  /* 0x00000005000a7213 */ /* 0x000fe20000000000 */
[----:B------:R-:W-:Y:S01]  /*02e0*/  IMAD.HI.U32 R8, R9, R11, R8 ;  /* 0x0000000b09087227 */ /* 0x000fe200078e0008 */
[----:B----4-:R-:W-:-:S03]  /*02f0*/  IABS R7, R4 ;  /* 0x0000000400077213 */ /* 0x010fc60000000000 */
[----:B------:R-:W-:Y:S02]  /*0300*/  IMAD.MOV.U32 R9, RZ, RZ, R10 ;  /* 0x000000ffff097224 */ /* 0x000fe400078e000a */
[----:B------:R-:W0:Y:S02]  /*0310*/  I2F.RP R10, R7 ;  /* 0x00000007000a7306 */ /* 0x000e240000209400 */
[----:B------:R-:W-:-:S04]  /*0320*/  IMAD.HI.U32 R8, R8, R9, RZ ;  /* 0x0000000908087227 */ /* 0x000fc800078e00ff */
[----:B------:R-:W-:-:S04]  /*0330*/  IMAD.MOV R11, RZ, RZ, -R8 ;  /* 0x000000ffff0b7224 */ /* 0x000fc800078e0a08 */
[C---:B------:R-:W-:Y:S01]  /*0340*/  IMAD R9, R6.reuse, R11, R9 ;  /* 0x0000000b06097224 */ /* 0x040fe200078e0209 */
[----:B0-----:R-:W0:Y:S04]  /*0350*/  MUFU.RCP R10, R10 ;  /* 0x0000000a000a7308 */ /* 0x001e280000001000 */
[----:B------:R-:W-:-:S13]  /*0360*/  ISETP.GT.U32.AND P2, PT, R6, R9, PT ;  /* 0x000000090600720c */ /* 0x000fda0003f44070 */
[-C--:B------:R-:W-:Y:S01]  /*0370*/  @!P2 IADD3 R9, PT, PT, R9, -R6.reuse, RZ ;  /* 0x800000060909a210 */ /* 0x080fe20007ffe0ff */
[----:B------:R-:W-:Y:S01]  /*0380*/  @!P2 VIADD R8, R8, 0x1 ;  /* 0x000000010808a836 */ /* 0x000fe20000000000 */
[----:B------:R-:W-:Y:S01]  /*0390*/  ISETP.NE.AND P2, PT, R0, RZ, PT ;  /* 0x000000ff0000720c */ /* 0x000fe20003f45270 */
[----:B0-----:R-:W-:Y:S01]  /*03a0*/  VIADD R11, R10, 0xffffffe ;  /* 0x0ffffffe0a0b7836 */ /* 0x001fe20000000000 */
[----:B------:R-:W-:Y:S02]  /*03b0*/  ISETP.GE.U32.AND P0, PT, R9, R6, PT ;  /* 0x000000060900720c */ /* 0x000fe40003f06070 */
[----:B------:R-:W-:Y:S01]  /*03c0*/  LOP3.LUT R6, R5, R0, RZ, 0x3c, !PT ;  /* 0x0000000005067212 */ /* 0x000fe200078e3cff */
[----:B------:R-:W0:Y:S03]  /*03d0*/  F2I.FTZ.U32.TRUNC.NTZ R9, R11 ;  /* 0x0000000b00097305 */ /* 0x000e26000021f000 */
[----:B------:R-:W-:-:S07]  /*03e0*/  ISETP.GE.AND P1, PT, R6, RZ, PT ;  /* 0x000000ff0600720c */ /* 0x000fce0003f26270 */
[----:B------:R-:W-:-:S04]  /*03f0*/  @P0 VIADD R8, R8, 0x1 ;  /* 0x0000000108080836 */ /* 0x000fc80000000000 */
[----:B------:R-:W-:Y:S01]  /*0400*/  IMAD.MOV.U32 R13, RZ, RZ, R8 ;  /* 0x000000ffff0d7224 */ /* 0x000fe200078e0008 */
[----:B0-----:R-:W-:Y:S01]  /*0410*/  IADD3 R6, PT, PT, RZ, -R9, RZ ;  /* 0x80000009ff067210 */ /* 0x001fe20007ffe0ff */
[----:B------:R-:W-:Y:S02]  /*0420*/  IMAD.MOV.U32 R8, RZ, RZ, RZ ;  /* 0x000000ffff087224 */ /* 0x000fe400078e00ff */
[----:B------:R-:W-:Y:S01]  /*0430*/  @!P1 IMAD.MOV R13, RZ, RZ, -R13 ;  /* 0x000000ffff0d9224 */ /* 0x000fe200078e0a0d */
[----:B------:R-:W-:Y:S01]  /*0440*/  @!P2 LOP3.LUT R13, RZ, R0, RZ, 0x33, !PT ;  /* 0x00000000ff0da212 */ /* 0x000fe200078e33ff */
[----:B------:R-:W-:-:S03]  /*0450*/  IMAD R11, R6, R7, RZ ;  /* 0x00000007060b7224 */ /* 0x000fc600078e02ff */
[----:B------:R-:W-:Y:S01]  /*0460*/  IABS R6, R13 ;  /* 0x0000000d00067213 */ /* 0x000fe20000000000 */
[----:B------:R-:W-:-:S06]  /*0470*/  IMAD.HI.U32 R8, R9, R11, R8 ;  /* 0x0000000b09087227 */ /* 0x000fcc00078e0008 */
[----:B------:R-:W-:-:S04]  /*0480*/  IMAD.HI.U32 R8, R8, R6, RZ ;  /* 0x0000000608087227 */ /* 0x000fc800078e00ff */
[----:B------:R-:W-:-:S04]  /*0490*/  IMAD.MOV R9, RZ, RZ, -R8 ;  /* 0x000000ffff097224 */ /* 0x000fc800078e0a08 */
[----:B------:R-:W-:-:S05]  /*04a0*/  IMAD R6, R7, R9, R6 ;  /* 0x0000000907067224 */ /* 0x000fca00078e0206 */
[----:B------:R-:W-:-:S13]  /*04b0*/  ISETP.GT.U32.AND P2, PT, R7, R6, PT ;  /* 0x000000060700720c */ /* 0x000fda0003f44070 */
[-C--:B------:R-:W-:Y:S01]  /*04c0*/  @!P2 IADD3 R6, PT, PT, R6, -R7.reuse, RZ ;  /* 0x800000070606a210 */ /* 0x080fe20007ffe0ff */
[----:B------:R-:W-:Y:S01]  /*04d0*/  @!P2 VIADD R8, R8, 0x1 ;  /* 0x000000010808a836 */ /* 0x000fe20000000000 */
[----:B------:R-:W-:Y:S02]  /*04e0*/  ISETP.NE.AND P2, PT, R4, RZ, PT ;  /* 0x000000ff0400720c */ /* 0x000fe40003f45270 */
[----:B------:R-:W-:Y:S01]  /*04f0*/  ISETP.GE.U32.AND P0, PT, R6, R7, PT ;  /* 0x000000070600720c */ /* 0x000fe20003f06070 */
[----:B------:R-:W-:Y:S01]  /*0500*/  IMAD.MOV R7, RZ, RZ, -R13 ;  /* 0x000000ffff077224 */ /* 0x000fe200078e0a0d */
[----:B------:R-:W-:-:S03]  /*0510*/  LOP3.LUT R6, R13, R4, RZ, 0x3c, !PT ;  /* 0x000000040d067212 */ /* 0x000fc600078e3cff */
[--C-:B------:R-:W-:Y:S01]  /*0520*/  IMAD R7, R0, R7, R5.reuse ;  /* 0x0000000700077224 */ /* 0x100fe200078e0205 */
[----:B------:R-:W-:Y:S01]  /*0530*/  ISETP.GE.AND P1, PT, R6, RZ, PT ;  /* 0x000000ff0600720c */ /* 0x000fe20003f26270 */
[----:B------:R-:W-:-:S04]  /*0540*/  IMAD.MOV R6, RZ, RZ, -R5 ;  /* 0x000000ffff067224 */ /* 0x000fc800078e0a05 */
[----:B------:R-:W-:Y:S02]  /*0550*/  IMAD R6, R3, R6, R2 ;  /* 0x0000000603067224 */ /* 0x000fe400078e0202 */
[----:B------:R-:W-:-:S06]  /*0560*/  @P0 VIADD R8, R8, 0x1 ;  /* 0x0000000108080836 */ /* 0x000fcc0000000000 */
[----:B------:R-:W-:Y:S02]  /*0570*/  @!P1 IADD3 R8, PT, PT, -R8, RZ, RZ ;  /* 0x000000ff08089210 */ /* 0x000fe40007ffe1ff */
[----:B------:R-:W-:-:S05]  /*0580*/  @!P2 LOP3.LUT R8, RZ, R4, RZ, 0x33, !PT ;  /* 0x00000004ff08a212 */ /* 0x000fca00078e33ff */
[C---:B------:R-:W-:Y:S02]  /*0590*/  IMAD R0, R8.reuse, R0, R7 ;  /* 0x0000000008007224 */ /* 0x040fe400078e0207 */
[----:B------:R-:W-:Y:S02]  /*05a0*/  IMAD R8, R8, R4, -R13 ;  /* 0x0000000408087224 */ /* 0x000fe400078e0a0d */
[----:B------:R-:W-:-:S04]  /*05b0*/  IMAD R3, R0, R3, R6 ;  /* 0x0000000300037224 */ /* 0x000fc800078e0206 */
[----:B------:R-:W-:-:S05]  /*05c0*/  IMAD R3, R3, R4, R8 ;  /* 0x0000000403037224 */ /* 0x000fca00078e0208 */
[----:B-1----:R-:W-:-:S04]  /*05d0*/  IADD3 R4, P0, PT, R3, UR4, RZ ;  /* 0x0000000403047c10 */ /* 0x002fc8000ff1e0ff */
[----:B------:R-:W-:-:S05]  /*05e0*/  LEA.HI.X.SX32 R5, R3, UR5, 0x1, P0 ;  /* 0x0000000503057c11 */ /* 0x000fca00080f0eff */
[----:B--2---:R-:W2:Y:S01]  /*05f0*/  LDG.E.U8 R0, desc[UR6][R4.64+0x2] ;  /* 0x0000020604007981 */ /* 0x004ea2000c1e1100 */
[----:B------:R-:W-:Y:S01]  /*0600*/  IMAD.MOV.U32 R6, RZ, RZ, 0x3b808081 ;  /* 0x3b808081ff067424 */ /* 0x000fe200078e00ff */
[----:B------:R-:W-:Y:S01]  /*0610*/  BSSY.RECONVERGENT B1, `(.L_x_16) ;  /* 0x000000d000017945 */ /* 0x000fe20003800200 */
[----:B------:R-:W-:-:S04]  /*0620*/  IMAD.MOV.U32 R3, RZ, RZ, 0x437f0000 ;  /* 0x437f0000ff037424 */ /* 0x000fc800078e00ff */
        /* <DEDUP_REMOVED lines=8> */
[----:B------:R-:W-:-:S07]  /*06b0*/  MOV R4, 0x6d0 ;  /* 0x000006d000047802 */ /* 0x000fce0000000f00 */
[----:B------:R-:W-:Y:S05]  /*06c0*/  CALL.REL.NOINC `($__internal_1_$__cuda_sm3x_div_rn_noftz_f32_slowpath) ;  /* 0x0000000000187944 */ /* 0x000fea0003c00000 */
[----:B------:R-:W-:-:S07]  /*06d0*/  MOV R7, R3 ;  /* 0x0000000300077202 */ /* 0x000fce0000000f00 */
.L_x_17:
[----:B------:R-:W-:Y:S05]  /*06e0*/  BSYNC.RECONVERGENT B1 ;  /* 0x0000000000017941 */ /* 0x000fea0003800200 */
.L_x_16:
[----:B------:R-:W0:Y:S02]  /*06f0*/  LDC.64 R4, c[0x0][0x380] ;  /* 0x0000e000ff047b82 */ /* 0x000e240000000a00 */
[----:B0-----:R-:W-:-:S05]  /*0700*/  IMAD.WIDE R2, R2, 0x4, R4 ;  /* 0x0000000402027825 */ /* 0x001fca00078e0204 */
[----:B------:R-:W-:Y:S01]  /*0710*/  STG.E desc[UR6][R2.64], R7 ;  /* 0x0000000702007986 */ /* 0x000fe2000c101906 */
[----:B------:R-:W-:Y:S05]  /*0720*/  EXIT ;  /* 0x000000000000794d */ /* 0x000fea0003800000 */
        .weak           $__internal_1_$__cuda_sm3x_div_rn_noftz_f32_slowpath
        .type           $__internal_1_$__cuda_sm3x_div_rn_noftz_f32_slowpath,@function
        .size           $__internal_1_$__cuda_sm3x_div_rn_noftz_f32_slowpath,(.L_x_32 - $__internal_1_$__cuda_sm3x_div_rn_noftz_f32_slowpath)
$__internal_1_$__cuda_sm3x_div_rn_noftz_f32_slowpath:
[--C-:B------:R-:W-:Y:S01]  /*0730*/  SHF.R.U32.HI R3, RZ, 0x17, R0.reuse ;  /* 0x00000017ff037819 */ /* 0x100fe20000011600 */
[----:B------:R-:W-:Y:S04]  /*0740*/  BSSY.RECONVERGENT B0, `(.L_x_18) ;  /* 0x000005c000007945 */ /* 0x000fe80003800200 */
[----:B------:R-:W-:Y:S01]  /*0750*/  BSSY.RELIABLE B2, `(.L_x_19) ;  /* 0x000001a000027945 */ /* 0x000fe20003800100 */
[----:B------:R-:W-:Y:S01]  /*0760*/  LOP3.LUT R8, R3, 0xff, RZ, 0xc0, !PT ;  /* 0x000000ff03087812 */ /* 0x000fe200078ec0ff */
[----:B------:R-:W-:-:S04]  /*0770*/  IMAD.MOV.U32 R3, RZ, RZ, R0 ;  /* 0x000000ffff037224 */ /* 0x000fc800078e0000 */
[----:B------:R-:W-:-:S05]  /*0780*/  VIADD R7, R8, 0xffffffff ;  /* 0xffffffff08077836 */ /* 0x000fca0000000000 */
[----:B------:R-:W-:-:S13]  /*0790*/  ISETP.GT.U32.OR P0, PT, R7, 0xfd, !PT ;  /* 0x000000fd0700780c */ /* 0x000fda0007f04470 */
[----:B------:R-:W-:Y:S01]  /*07a0*/  @!P0 IMAD.MOV.U32 R5, RZ, RZ, RZ ;  /* 0x000000ffff058224 */ /* 0x000fe200078e00ff */
[----:B------:R-:W-:Y:S06]  /*07b0*/  @!P0 BRA `(.L_x_20) ;  /* 0x00000000004c8947 */ /* 0x000fec0003800000 */
[----:B------:R-:W-:-:S13]  /*07c0*/  FSETP.GTU.FTZ.AND P0, PT, |R0|, +INF , PT ;  /* 0x7f8000000000780b */ /* 0x000fda0003f1c200 */
[----:B------:R-:W-:Y:S05]  /*07d0*/  @P0 BREAK.RELIABLE B2 ;  /* 0x0000000000020942 */ /* 0x000fea0003800100 */
[----:B------:R-:W-:Y:S05]  /*07e0*/  @P0 BRA `(.L_x_21) ;  /* 0x0000000400400947 */ /* 0x000fea0003800000 */
[----:B------:R-:W-:-:S05]  /*07f0*/  HFMA2 R6, -RZ, RZ, 3.748046875, 0 ;  /* 0x437f0000ff067431 */ /* 0x000fca00000001ff */
[----:B------:R-:W-:-:S13]  /*0800*/  LOP3.LUT P0, RZ, R6, 0x7fffffff, R3, 0xc8, !PT ;  /* 0x7fffffff06ff7812 */ /* 0x000fda000780c803 */
[----:B------:R-:W-:Y:S05]  /*0810*/  @!P0 BREAK.RELIABLE B2 ;  /* 0x0000000000028942 */ /* 0x000fea0003800100 */
[----:B------:R-:W-:Y:S05]  /*0820*/  @!P0 BRA `(.L_x_22) ;  /* 0x0000000400288947 */ /* 0x000fea0003800000 */
[----:B------:R-:W-:-:S13]  /*0830*/  LOP3.LUT P0, RZ, R3, 0x7fffffff, RZ, 0xc0, !PT ;  /* 0x7fffffff03ff7812 */ /* 0x000fda000780c0ff */
[----:B------:R-:W-:Y:S05]  /*0840*/  @!P0 BREAK.RELIABLE B2 ;  /* 0x0000000000028942 */ /* 0x000fea0003800100 */
[----:B------:R-:W-:Y:S05]  /*0850*/  @!P0 BRA `(.L_x_23) ;  /* 0x0000000400148947 */ /* 0x000fea0003800000 */
[----:B------:R-:W-:Y:S02]  /*0860*/  FSETP.NEU.FTZ.AND P1, PT, |R0|, +INF , PT ;  /* 0x7f8000000000780b */ /* 0x000fe40003f3d200 */
[----:B------:R-:W-:-:S04]  /*0870*/  LOP3.LUT P0, RZ, R6, 0x7fffffff, RZ, 0xc0, !PT ;  /* 0x7fffffff06ff7812 */ /* 0x000fc8000780c0ff */
[----:B------:R-:W-:-:S13]  /*0880*/  PLOP3.LUT P0, PT, P1, P0, PT, 0x2f, 0xf2 ;  /* 0x0000000000f2781c */ /* 0x000fda0000f00577 */
[----:B------:R-:W-:Y:S05]  /*0890*/  @P0 BREAK.RELIABLE B2 ;  /* 0x0000000000020942 */ /* 0x000fea0003800100 */
[----:B------:R-:W-:Y:S05]  /*08a0*/  @P0 BRA `(.L_x_24) ;  /* 0x0000000000f40947 */ /* 0x000fea0003800000 */
[----:B------:R-:W-:-:S13]  /*08b0*/  ISETP.GE.AND P0, PT, R7, RZ, PT ;  /* 0x000000ff0700720c */ /* 0x000fda0003f06270 */
[----:B------:R-:W-:Y:S02]  /*08c0*/  @P0 IMAD.MOV.U32 R5, RZ, RZ, RZ ;  /* 0x000000ffff050224 */ /* 0x000fe400078e00ff */
[----:B------:R-:W-:Y:S01]  /*08d0*/  @!P0 FFMA R3, R0, 1.84467440737095516160e+19, RZ ;  /* 0x5f80000000038823 */ /* 0x000fe200000000ff */
[----:B------:R-:W-:-:S07]  /*08e0*/  @!P0 IMAD.MOV.U32 R5, RZ, RZ, -0x40 ;  /* 0xffffffc0ff058424 */ /* 0x000fce00078e00ff */
.L_x_20:
[----:B------:R-:W-:Y:S05]  /*08f0*/  BSYNC.RELIABLE B2 ;  /* 0x0000000000027941 */ /* 0x000fea0003800100 */
.L_x_19:
[----:B------:R-:W-:Y:S01]  /*0900*/  UMOV UR4, 0x437f0000 ;  /* 0x437f000000047882 */ /* 0x000fe20000000000 */
[----:B------:R-:W-:Y:S01]  /*0910*/  VIADD R6, R8, 0xffffff81 ;  /* 0xffffff8108067836 */ /* 0x000fe20000000000 */
[----:B------:R-:W-:Y:S01]  /*0920*/  UIADD3 UR4, UPT, UPT, UR4, -0x3800000, URZ ;  /* 0xfc80000004047890 */ /* 0x000fe2000fffe0ff */
[----:B------:R-:W-:Y:S02]  /*0930*/  BSSY.RECONVERGENT B2, `(.L_x_25) ;  /* 0x0000033000027945 */ /* 0x000fe40003800200 */
[----:B------:R-:W-:Y:S01]  /*0940*/  IMAD R0, R6, -0x800000, R3 ;  /* 0xff80000006007824 */ /* 0x000fe200078e0203 */
[----:B------:R-:W-:Y:S02]  /*0950*/  IADD3 R5, PT, PT, R5, -0x7, R6 ;  /* 0xfffffff905057810 */ /* 0x000fe40007ffe006 */
[----:B------:R-:W-:-:S03]  /*0960*/  FADD.FTZ R9, -RZ, -UR4 ;  /* 0x80000004ff097e21 */ /* 0x000fc60008010100 */
[----:B------:R-:W0:Y:S02]  /*0970*/  MUFU.RCP R7, UR4 ;  /* 0x0000000400077d08 */ /* 0x000e240008001000 */
[----:B0-----:R-:W-:-:S04]  /*0980*/  FFMA R8, R7, R9, 1 ;  /* 0x3f80000007087423 */ /* 0x001fc80000000009 */
        /* <DEDUP_REMOVED lines=20> */
[C---:B------:R-:W-:Y:S01]  /*0ad0*/  VIADD R6, R10.reuse, 0x20 ;  /* 0x000000200a067836 */ /* 0x040fe20000000000 */
[C---:B------:R-:W-:Y:S02]  /*0ae0*/  ISETP.NE.AND P2, PT, R10.reuse, RZ, PT ;  /* 0x000000ff0a00720c */ /* 0x040fe40003f45270 */
[----:B------:R-:W-:Y:S02]  /*0af0*/  ISETP.NE.AND P1, PT, R10, RZ, PT ;  /* 0x000000ff0a00720c */ /* 0x000fe40003f25270 */
[----:B------:R-:W-:Y:S01]  /*0b00*/  LOP3.LUT R5, R0, 0x7fffff, RZ, 0xc0, !PT ;  /* 0x007fffff00057812 */ /* 0x000fe200078ec0ff */
[CCC-:B------:R-:W-:Y:S01]  /*0b10*/  FFMA.RP R0, R7.reuse, R9.reuse, R8.reuse ;  /* 0x0000000907007223 */ /* 0x1c0fe20000008008 */
[----:B------:R-:W-:Y:S01]  /*0b20*/  FFMA.RM R7, R7, R9, R8 ;  /* 0x0000000907077223 */ /* 0x000fe20000004008 */
[----:B------:R-:W-:Y:S01]  /*0b30*/  IMAD.MOV R8, RZ, RZ, -R10 ;  /* 0x000000ffff087224 */ /* 0x000fe200078e0a0a */
[----:B------:R-:W-:-:S03]  /*0b40*/  LOP3.LUT R5, R5, 0x800000, RZ, 0xfc, !PT ;  /* 0x0080000005057812 */ /* 0x000fc600078efcff */
[----:B------:R-:W-:Y:S02]  /*0b50*/  FSETP.NEU.FTZ.AND P0, PT, R0, R7, PT ;  /* 0x000000070000720b */ /* 0x000fe40003f1d000 */
[----:B------:R-:W-:Y:S02]  /*0b60*/  SHF.L.U32 R6, R5, R6, RZ ;  /* 0x0000000605067219 */ /* 0x000fe400000006ff */
[----:B------:R-:W-:Y:S02]  /*0b70*/  SEL R0, R8, RZ, P2 ;  /* 0x000000ff08007207 */ /* 0x000fe40001000000 */
[----:B------:R-:W-:Y:S02]  /*0b80*/  ISETP.NE.AND P1, PT, R6, RZ, P1 ;  /* 0x000000ff0600720c */ /* 0x000fe40000f25270 */
[----:B------:R-:W-:Y:S02]  /*0b90*/  SHF.R.U32.HI R0, RZ, R0, R5 ;  /* 0x00000000ff007219 */ /* 0x000fe40000011605 */
[----:B------:R-:W-:-:S02]  /*0ba0*/  PLOP3.LUT P0, PT, P0, P1, PT, 0xf8, 0x8f ;  /* 0x00000000008f781c */ /* 0x000fc40000703f70 */
[----:B------:R-:W-:Y:S02]  /*0bb0*/  SHF.R.U32.HI R6, RZ, 0x1, R0 ;  /* 0x00000001ff067819 */ /* 0x000fe40000011600 */
[----:B------:R-:W-:-:S04]  /*0bc0*/  SEL R5, RZ, 0x1, !P0 ;  /* 0x00000001ff057807 */ /* 0x000fc80004000000 */
[----:B------:R-:W-:-:S04]  /*0bd0*/  LOP3.LUT R5, R5, 0x1, R6, 0xf8, !PT ;  /* 0x0000000105057812 */ /* 0x000fc800078ef806 */
[----:B------:R-:W-:-:S04]  /*0be0*/  LOP3.LUT R5, R5, R0, RZ, 0xc0, !PT ;  /* 0x0000000005057212 */ /* 0x000fc800078ec0ff */
[----:B------:R-:W-:-:S04]  /*0bf0*/  IADD3 R6, PT, PT, R6, R5, RZ ;  /* 0x0000000506067210 */ /* 0x000fc80007ffe0ff */
[----:B------:R-:W-:Y:S01]  /*0c00*/  LOP3.LUT R3, R6, R3, RZ, 0xfc, !PT ;  /* 0x0000000306037212 */ /* 0x000fe200078efcff */
[----:B------:R-:W-:Y:S06]  /*0c10*/  BRA `(.L_x_28) ;  /* 0x0000000000107947 */ /* 0x000fec0003800000 */
.L_x_27:
[----:B------:R-:W-:-:S04]  /*0c20*/  LOP3.LUT R3, R3, 0x80000000, RZ, 0xc0, !PT ;  /* 0x8000000003037812 */ /* 0x000fc800078ec0ff */
[----:B------:R-:W-:Y:S01]  /*0c30*/  LOP3.LUT R3, R3, 0x7f800000, RZ, 0xfc, !PT ;  /* 0x7f80000003037812 */ /* 0x000fe200078efcff */
[----:B------:R-:W-:Y:S06]  /*0c40*/  BRA `(.L_x_28) ;  /* 0x0000000000047947 */ /* 0x000fec0003800000 */
.L_x_26:
[----:B------:R-:W-:-:S07]  /*0c50*/  IMAD R3, R5, 0x800000, R3 ;  /* 0x0080000005037824 */ /* 0x000fce00078e0203 */
.L_x_28:
[----:B------:R-:W-:Y:S05]  /*0c60*/  BSYNC.RECONVERGENT B2 ;  /* 0x0000000000027941 */ /* 0x000fea0003800200 */
.L_x_25:
[----:B------:R-:W-:Y:S05]  /*0c70*/  BRA `(.L_x_29) ;  /* 0x0000000000207947 */ /* 0x000fea0003800000 */
.L_x_24:
[----:B------:R-:W-:-:S04]  /*0c80*/  LOP3.LUT R3, R6, 0x80000000, R3, 0x48, !PT ;  /* 0x8000000006037812 */ /* 0x000fc800078e4803 */
[----:B------:R-:W-:Y:S01]  /*0c90*/  LOP3.LUT R3, R3, 0x7f800000, RZ, 0xfc, !PT ;  /* 0x7f80000003037812 */ /* 0x000fe200078efcff */
[----:B------:R-:W-:Y:S06]  /*0ca0*/  BRA `(.L_x_29) ;  /* 0x0000000000147947 */ /* 0x000fec0003800000 */
.L_x_23:
[----:B------:R-:W-:Y:S01]  /*0cb0*/  LOP3.LUT R3, R6, 0x80000000, R3, 0x48, !PT ;  /* 0x8000000006037812 */ /* 0x000fe200078e4803 */
[----:B------:R-:W-:Y:S06]  /*0cc0*/  BRA `(.L_x_29) ;  /* 0x00000000000c7947 */ /* 0x000fec0003800000 */
.L_x_22:
[----:B------:R-:W0:Y:S01]  /*0cd0*/  MUFU.RSQ R3, -QNAN ;  /* 0xffc0000000037908 */ /* 0x000e220000001400 */
[----:B------:R-:W-:Y:S05]  /*0ce0*/  BRA `(.L_x_29) ;  /* 0x0000000000047947 */ /* 0x000fea0003800000 */
.L_x_21:
[----:B------:R-:W-:-:S07]  /*0cf0*/  FADD.FTZ R3, R0, 255 ;  /* 0x437f000000037421 */ /* 0x000fce0000010000 */
.L_x_29:
[----:B------:R-:W-:Y:S05]  /*0d00*/  BSYNC.RECONVERGENT B0 ;  /* 0x0000000000007941 */ /* 0x000fea0003800200 */
.L_x_18:
[----:B------:R-:W-:-:S04]  /*0d10*/  IMAD.MOV.U32 R5, RZ, RZ, 0x0 ;  /* 0x00000000ff057424 */ /* 0x000fc800078e00ff */
[----:B0-----:R-:W-:Y:S05]  /*0d20*/  RET.REL.NODEC R4 `(_Z19kernel_preprocess_0PfPKhiiiii) ;  /* 0xfffffff004b47950 */ /* 0x001fea0003c3ffff */
.L_x_30:
        /* <DEDUP_REMOVED lines=13> */
.L_x_32:


//--------------------- .nv.shared.reserved.0     --------------------------
	.section	.nv.shared.reserved.0,"aw",@nobits
	.weak		__nv_reservedSMEM_offset_0_alias
	.size		__nv_reservedSMEM_offset_0_alias, 0, 64
	.other		__nv_reservedSMEM_offset_0_alias,@"STO_CUDA_RESERVED_SHARED STV_DEFAULT"
__nv_reservedSMEM_offset_0_alias:
	.zero		0
	.zero		64


//--------------------- .nv.constant0._Z19kernel_preprocess_1PfPKhiiiii --------------------------
	.section	.nv.constant0._Z19kernel_preprocess_1PfPKhiiiii,"a",@progbits
	.sectionflags	@""
	.align	4
.nv.constant0._Z19kernel_preprocess_1PfPKhiiiii:
	.zero		932


//--------------------- .nv.constant0._Z19kernel_preprocess_0PfPKhiiiii --------------------------
	.section	.nv.constant0._Z19kernel_preprocess_0PfPKhiiiii,"a",@progbits
	.sectionflags	@""
	.align	4
.nv.constant0._Z19kernel_preprocess_0PfPKhiiiii:
	.zero		932


//--------------------- SYMBOLS --------------------------

	.type		.nv.reservedSmem.offset0,@object
	.size		.nv.reservedSmem.offset0,0x4
